	.target	sm_90a

	.elftype	@"ET_EXEC"


//--------------------- .note.nv.tkinfo           --------------------------
	.section	.note.nv.tkinfo,"",@"SHT_NOTE"
	.sectionflags	@"SHF_NOTE_NV_TKINFO"
	.tkinfo
        /*0018*/ 	.word	0x00000002
        /*0030*/ 	.string	""
        /*0030*/ 	.string	"ptxas"
        /*0030*/ 	.string	"Cuda compilation tools, release 13.0, V13.0.88"
        /*0030*/ 	.string	"Build cuda_13.0.r13.0/compiler.36424714_0"
        /*0030*/ 	.string	"-v  -suppress-debug-info  -lineinfo  -arch sm_90a "



//--------------------- .note.nv.cuinfo           --------------------------
	.section	.note.nv.cuinfo,"",@"SHT_NOTE"
	.sectionflags	@"SHF_NOTE_NV_CUINFO"
        /*0018*/ 	.short	0x0002
        /*001a*/ 	.short	0x005a
        /*001c*/ 	.short	0x0082
	.zero		2


//--------------------- .nv.info                  --------------------------
	.section	.nv.info,"",@"SHT_CUDA_INFO"
	.align	4


	//----- nvinfo : EIATTR_REGCOUNT
	.align		4
        /*0000*/ 	.byte	0x04, 0x2f
        /*0002*/ 	.short	(.L_1 - .L_0)
	.align		4
.L_0:
        /*0004*/ 	.word	index@(gluon_wgmma)
        /*0008*/ 	.word	0x0000003a


	//----- nvinfo : EIATTR_FRAME_SIZE
	.align		4
.L_1:
        /*000c*/ 	.byte	0x04, 0x11
        /*000e*/ 	.short	(.L_3 - .L_2)
	.align		4
.L_2:
        /*0010*/ 	.word	index@(gluon_wgmma)
        /*0014*/ 	.word	0x00000000


	//----- nvinfo : EIATTR_MIN_STACK_SIZE
	.align		4
.L_3:
        /*0018*/ 	.byte	0x04, 0x12
        /*001a*/ 	.short	(.L_5 - .L_4)
	.align		4
.L_4:
        /*001c*/ 	.word	index@(gluon_wgmma)
        /*0020*/ 	.word	0x00000000
.L_5:


//--------------------- .nv.compat                --------------------------
	.section	.nv.compat,"",@"SHT_CUDA_COMPAT_INFO"
	.align	4
        /*0000*/ 	.byte	0x02, 0x09, 0x01, 0x00, 0x02, 0x02, 0x04, 0x00, 0x02, 0x05, 0x05, 0x00, 0x03, 0x07, 0x01, 0x01
        /*0010*/ 	.byte	0x02, 0x03, 0x03, 0x00, 0x02, 0x06, 0x01, 0x00, 0x04, 0x0b, 0x08, 0x00, 0x00, 0x00, 0x00, 0x00
        /*0020*/ 	.byte	0x00, 0x00, 0x00, 0x00


//--------------------- .nv.info.gluon_wgmma      --------------------------
	.section	.nv.info.gluon_wgmma,"",@"SHT_CUDA_INFO"
	.sectionflags	@""
	.align	4


	//----- nvinfo : EIATTR_CUDA_API_VERSION
	.align		4
        /*0000*/ 	.byte	0x04, 0x37
        /*0002*/ 	.short	(.L_7 - .L_6)
.L_6:
        /*0004*/ 	.word	0x00000082


	//----- nvinfo : EIATTR_KPARAM_INFO
	.align		4
.L_7:
        /*0008*/ 	.byte	0x04, 0x17
        /*000a*/ 	.short	(.L_9 - .L_8)
.L_8:
        /*000c*/ 	.word	0x00000000
        /*0010*/ 	.short	0x000a
        /*0012*/ 	.short	0x0048
        /*0014*/ 	.byte	0x00, 0xf4, 0x21, 0x00


	//----- nvinfo : EIATTR_KPARAM_INFO
	.align		4
.L_9:
        /*0018*/ 	.byte	0x04, 0x17
        /*001a*/ 	.short	(.L_11 - .L_10)
.L_10:
        /*001c*/ 	.word	0x00000000
        /*0020*/ 	.short	0x0009
        /*0022*/ 	.short	0x0040
        /*0024*/ 	.byte	0x00, 0xf4, 0x21, 0x00


	//----- nvinfo : EIATTR_KPARAM_INFO
	.align		4
.L_11:
        /*0028*/ 	.byte	0x04, 0x17
        /*002a*/ 	.short	(.L_13 - .L_12)
.L_12:
        /*002c*/ 	.word	0x00000000
        /*0030*/ 	.short	0x0008
        /*0032*/ 	.short	0x0038
        /*0034*/ 	.byte	0x00, 0xf0, 0x21, 0x00


	//----- nvinfo : EIATTR_KPARAM_INFO
	.align		4
.L_13:
        /*0038*/ 	.byte	0x04, 0x17
        /*003a*/ 	.short	(.L_15 - .L_14)
.L_14:
        /*003c*/ 	.word	0x00000000
        /*0040*/ 	.short	0x0007
        /*0042*/ 	.short	0x0030
        /*0044*/ 	.byte	0x00, 0xf0, 0x21, 0x00


	//----- nvinfo : EIATTR_KPARAM_INFO
	.align		4
.L_15:
        /*0048*/ 	.byte	0x04, 0x17
        /*004a*/ 	.short	(.L_17 - .L_16)
.L_16:
        /*004c*/ 	.word	0x00000000
        /*0050*/ 	.short	0x0006
        /*0052*/ 	.short	0x0028
        /*0054*/ 	.byte	0x00, 0xf0, 0x21, 0x00


	//----- nvinfo : EIATTR_KPARAM_INFO
	.align		4
.L_17:
        /*0058*/ 	.byte	0x04, 0x17
        /*005a*/ 	.short	(.L_19 - .L_18)
.L_18:
        /*005c*/ 	.word	0x00000000
        /*0060*/ 	.short	0x0005
        /*0062*/ 	.short	0x0020
        /*0064*/ 	.byte	0x00, 0xf0, 0x11, 0x00


	//----- nvinfo : EIATTR_KPARAM_INFO
	.align		4
.L_19:
        /*0068*/ 	.byte	0x04, 0x17
        /*006a*/ 	.short	(.L_21 - .L_20)
.L_20:
        /*006c*/ 	.word	0x00000000
        /*0070*/ 	.short	0x0004
        /*0072*/ 	.short	0x001c
        /*0074*/ 	.byte	0x00, 0xf0, 0x11, 0x00


	//----- nvinfo : EIATTR_KPARAM_INFO
	.align		4
.L_21:
        /*0078*/ 	.byte	0x04, 0x17
        /*007a*/ 	.short	(.L_23 - .L_22)
.L_22:
        /*007c*/ 	.word	0x00000000
        /*0080*/ 	.short	0x0003
        /*0082*/ 	.short	0x0018
        /*0084*/ 	.byte	0x00, 0xf0, 0x11, 0x00


	//----- nvinfo : EIATTR_KPARAM_INFO
	.align		4
.L_23:
        /*0088*/ 	.byte	0x04, 0x17
        /*008a*/ 	.short	(.L_25 - .L_24)
.L_24:
        /*008c*/ 	.word	0x00000000
        /*0090*/ 	.short	0x0002
        /*0092*/ 	.short	0x0010
        /*0094*/ 	.byte	0x00, 0xf4, 0x21, 0x00


	//----- nvinfo : EIATTR_KPARAM_INFO
	.align		4
.L_25:
        /*0098*/ 	.byte	0x04, 0x17
        /*009a*/ 	.short	(.L_27 - .L_26)
.L_26:
        /*009c*/ 	.word	0x00000000
        /*00a0*/ 	.short	0x0001
        /*00a2*/ 	.short	0x0008
        /*00a4*/ 	.byte	0x00, 0xf4, 0x21, 0x00


	//----- nvinfo : EIATTR_KPARAM_INFO
	.align		4
.L_27:
        /*00a8*/ 	.byte	0x04, 0x17
        /*00aa*/ 	.short	(.L_29 - .L_28)
.L_28:
        /*00ac*/ 	.word	0x00000000
        /*00b0*/ 	.short	0x0000
        /*00b2*/ 	.short	0x0000
        /*00b4*/ 	.byte	0x00, 0xf4, 0x21, 0x00


	//----- nvinfo : EIATTR_SPARSE_MMA_MASK
	.align		4
.L_29:
        /*00b8*/ 	.byte	0x03, 0x50
        /*00ba*/ 	.short	0x0000


	//----- nvinfo : EIATTR_MAXREG_COUNT
	.align		4
        /*00bc*/ 	.byte	0x03, 0x1b
        /*00be*/ 	.short	0x00ff


	//----- nvinfo : EIATTR_NUM_BARRIERS
	.align		4
        /*00c0*/ 	.byte	0x02, 0x4c
        /*00c2*/ 	.byte	0x01
	.zero		1


	//----- nvinfo : EIATTR_MERCURY_ISA_VERSION
	.align		4
        /*00c4*/ 	.byte	0x03, 0x5f
        /*00c6*/ 	.short	0x0101


	//----- nvinfo : EIATTR_INT_WARP_WIDE_INSTR_OFFSETS
	.align		4
        /*00c8*/ 	.byte	0x04, 0x31
        /*00ca*/ 	.short	(.L_31 - .L_30)


	//   ....[0]....
.L_30:
        /*00cc*/ 	.word	0x00001330


	//   ....[1]....
        /*00d0*/ 	.word	0x00001350


	//   ....[2]....
        /*00d4*/ 	.word	0x00001360


	//   ....[3]....
        /*00d8*/ 	.word	0x00001440


	//   ....[4]....
        /*00dc*/ 	.word	0x000016d0


	//   ....[5]....
        /*00e0*/ 	.word	0x000016e0


	//   ....[6]....
        /*00e4*/ 	.word	0x00001750


	//   ....[7]....
        /*00e8*/ 	.word	0x00001760


	//   ....[8]....
        /*00ec*/ 	.word	0x00001cb0


	//   ....[9]....
        /*00f0*/ 	.word	0x00001cc0


	//----- nvinfo : EIATTR_COOP_GROUP_MASK_REGIDS
	.align		4
.L_31:
        /*00f4*/ 	.byte	0x04, 0x29
        /*00f6*/ 	.short	(.L_33 - .L_32)


	//   ....[0]....
.L_32:
        /*00f8*/ 	.word	0xffffffff


	//   ....[1]....
        /*00fc*/ 	.word	0xffffffff


	//   ....[2]....
        /*0100*/ 	.word	0xffffffff


	//----- nvinfo : EIATTR_COOP_GROUP_INSTR_OFFSETS
	.align		4
.L_33:
        /*0104*/ 	.byte	0x04, 0x28
        /*0106*/ 	.short	(.L_35 - .L_34)


	//   ....[0]....
.L_34:
        /*0108*/ 	.word	0x00000150


	//   ....[1]....
        /*010c*/ 	.word	0x00000720


	//   ....[2]....
        /*0110*/ 	.word	0x00000cd0


	//----- nvinfo : EIATTR_MBARRIER_INSTR_OFFSETS
	.align		4
.L_35:
        /*0114*/ 	.byte	0x04, 0x39
        /*0116*/ 	.short	(.L_37 - .L_36)


	//   ....[0]....
.L_36:
        /*0118*/ 	.word	0x000014a0
        /*011c*/ 	.word	0x000000ff
        /*0120*/ 	.word	0x0000c000
        /*0124*/ 	.short	0x0100
        /*0126*/ 	.byte	0x10
	.zero		1


	//   ....[1]....
        /*0128*/ 	.word	0x000014c0
        /*012c*/ 	.word	0x000000ff
        /*0130*/ 	.word	0x0000c008
        /*0134*/ 	.short	0x0100
        /*0136*/ 	.byte	0x10
	.zero		1


	//   ....[2]....
        /*0138*/ 	.word	0x000014f0
        /*013c*/ 	.word	0x000000ff
        /*0140*/ 	.word	0x0000c010
        /*0144*/ 	.short	0x0100
        /*0146*/ 	.byte	0x10
	.zero		1


	//   ....[3]....
        /*0148*/ 	.word	0x00001810
        /*014c*/ 	.word	0x000000ff
        /*0150*/ 	.word	0x0000c000
        /*0154*/ 	.short	0x010a
        /*0156*/ 	.byte	0x11
	.zero		1


	//   ....[4]....
        /*0158*/ 	.word	0x00001b50
        /*015c*/ 	.word	0x000000ff
        /*0160*/ 	.word	0x0000c000
        /*0164*/ 	.short	0x0108
        /*0166*/ 	.byte	0x10
	.zero		1


	//   ....[5]....
        /*0168*/ 	.word	0x00001c70
        /*016c*/ 	.word	0x000000ff
        /*0170*/ 	.word	0x0000c008
        /*0174*/ 	.short	0x0108
        /*0176*/ 	.byte	0x10
	.zero		1


	//   ....[6]....
        /*0178*/ 	.word	0x00001cf0
        /*017c*/ 	.word	0x000000ff
        /*0180*/ 	.word	0x0000c010
        /*0184*/ 	.short	0x0108
        /*0186*/ 	.byte	0x10
	.zero		1


	//   ....[7]....
        /*0188*/ 	.word	0x00001dc0
        /*018c*/ 	.word	0x000000ff
        /*0190*/ 	.word	0x0000c000
        /*0194*/ 	.short	0x010a
        /*0196*/ 	.byte	0x11
	.zero		1


	//----- nvinfo : EIATTR_NUM_MBARRIERS
	.align		4
.L_37:
        /*0198*/ 	.byte	0x03, 0x38
        /*019a*/ 	.short	0x0003


	//----- nvinfo : EIATTR_EXIT_INSTR_OFFSETS
	.align		4
        /*019c*/ 	.byte	0x04, 0x1c
        /*019e*/ 	.short	(.L_39 - .L_38)


	//   ....[0]....
.L_38:
        /*01a0*/ 	.word	0x00001db0


	//----- nvinfo : EIATTR_REQNTID
	.align		4
.L_39:
        /*01a4*/ 	.byte	0x04, 0x10
        /*01a6*/ 	.short	(.L_41 - .L_40)
.L_40:
        /*01a8*/ 	.word	0x00000080
        /*01ac*/ 	.word	0x00000001
        /*01b0*/ 	.word	0x00000001


	//----- nvinfo : EIATTR_CRS_STACK_SIZE
	.align		4
.L_41:
        /*01b4*/ 	.byte	0x04, 0x1e
        /*01b6*/ 	.short	(.L_43 - .L_42)
.L_42:
        /*01b8*/ 	.word	0x00000000


	//----- nvinfo : EIATTR_CBANK_PARAM_SIZE
	.align		4
.L_43:
        /*01bc*/ 	.byte	0x03, 0x19
        /*01be*/ 	.short	0x0050


	//----- nvinfo : EIATTR_PARAM_CBANK
	.align		4
        /*01c0*/ 	.byte	0x04, 0x0a
        /*01c2*/ 	.short	(.L_45 - .L_44)
	.align		4
.L_44:
        /*01c4*/ 	.word	index@(.nv.constant0.gluon_wgmma)
        /*01c8*/ 	.short	0x0210
        /*01ca*/ 	.short	0x0050


	//----- nvinfo : EIATTR_SW_WAR
	.align		4
.L_45:
        /*01cc*/ 	.byte	0x04, 0x36
        /*01ce*/ 	.short	(.L_47 - .L_46)
.L_46:
        /*01d0*/ 	.word	0x00000008
.L_47:


//--------------------- .nv.callgraph             --------------------------
	.section	.nv.callgraph,"",@"SHT_CUDA_CALLGRAPH"
	.align	4
	.sectionentsize	8
	.align		4
        /*0000*/ 	.word	0x00000000
	.align		4
        /*0004*/ 	.word	0xffffffff
	.align		4
        /*0008*/ 	.word	0x00000000
	.align		4
        /*000c*/ 	.word	0xfffffffe
	.align		4
        /*0010*/ 	.word	0x00000000
	.align		4
        /*0014*/ 	.word	0xfffffffd
	.align		4
        /*0018*/ 	.word	0x00000000
	.align		4
        /*001c*/ 	.word	0xfffffffc


//--------------------- .text.gluon_wgmma         --------------------------
	.section	.text.gluon_wgmma,"ax",@progbits
	.align	128
        .global         gluon_wgmma
        .type           gluon_wgmma,@function
        .size           gluon_wgmma,(.L_x_52 - gluon_wgmma)
        .other          gluon_wgmma,@"STO_CUDA_ENTRY STV_DEFAULT"
gluon_wgmma:
.text.gluon_wgmma:
[----:B------:R-:W-:Y:S01]  /*0000*/  LDC R1, c[0x0][0x28] ;  /* 0x00000a00ff017b82 */ /* 0x000fe20000000800 */
[----:B------:R-:W1:Y:S07]  /*0010*/  S2R R0, SR_TID.X ;  /* 0x0000000000007919 */ /* 0x000e6e0000002100 */
[----:B------:R-:W2:Y:S01]  /*0020*/  S2UR UR4, SR_CgaCtaId ;  /* 0x00000000000479c3 */ /* 0x000ea20000008800 */
[----:B------:R-:W-:Y:S01]  /*0030*/  UMOV UR16, 0x400 ;  /* 0x0000040000107882 */ /* 0x000fe20000000000 */
[----:B------:R-:W-:Y:S01]  /*0040*/  ULDC UR6, c[0x0][0xc] ;  /* 0x0000030000067ab9 */ /* 0x000fe20000000800 */
[----:B------:R-:W-:Y:S01]  /*0050*/  ULDC.64 UR28, c[0x0][0x250] ;  /* 0x00009400001c7ab9 */ /* 0x000fe20000000a00 */
[----:B------:R-:W-:Y:S04]  /*0060*/  BSSY B0, `(.L_x_0) ;  /* 0x000001f000007945 */ /* 0x000fe80003800000 */
[----:B------:R-:W3:Y:S08]  /*0070*/  LDC R2, c[0x0][0x228] ;  /* 0x00008a00ff027b82 */ /* 0x000ef00000000800 */
[----:B------:R-:W4:Y:S08]  /*0080*/  LDC R8, c[0x0][0x230] ;  /* 0x00008c00ff087b82 */ /* 0x000f300000000800 */
[----:B------:R-:W-:Y:S01]  /*0090*/  S2UR UR30, SR_CTAID.Y ;  /* 0x00000000001e79c3 */ /* 0x000fe20000002600 */
[----:B--2---:R-:W-:-:S03]  /*00a0*/  ULEA UR16, UR4, UR16, 0x18 ;  /* 0x0000001004107291 */ /* 0x004fc6000f8ec03f */
[----:B------:R-:W-:Y:S01]  /*00b0*/  ULDC UR4, c[0x0][0x10] ;  /* 0x0000040000047ab9 */ /* 0x000fe20000000800 */
[----:B-1----:R-:W-:-:S03]  /*00c0*/  LOP3.LUT R6, R0, 0x7f, RZ, 0xc0, !PT ;  /* 0x0000007f00067812 */ /* 0x002fc600078ec0ff */
[----:B------:R-:W1:Y:S01]  /*00d0*/  S2UR UR5, SR_CTAID.Z ;  /* 0x00000000000579c3 */ /* 0x000e620000002700 */
[----:B---3--:R-:W-:Y:S01]  /*00e0*/  VIADD R2, R2, 0xffffffff ;  /* 0xffffffff02027836 */ /* 0x008fe20000000000 */
[C---:B------:R-:W-:Y:S02]  /*00f0*/  ISETP.GE.U32.AND P0, PT, R6.reuse, 0x20, PT ;  /* 0x000000200600780c */ /* 0x040fe40003f06070 */
[C---:B------:R-:W-:Y:S02]  /*0100*/  ISETP.NE.U32.AND P2, PT, R6.reuse, RZ, PT ;  /* 0x000000ff0600720c */ /* 0x040fe40003f45070 */
[----:B------:R-:W-:Y:S02]  /*0110*/  LEA R11, R6, UR16, 0x2 ;  /* 0x00000010060b7c11 */ /* 0x000fe4000f8e10ff */
[----:B------:R-:W2:Y:S01]  /*0120*/  S2UR UR31, SR_CTAID.X ;  /* 0x00000000001f79c3 */ /* 0x000ea20000002500 */
[----:B----4-:R-:W-:-:S06]  /*0130*/  VIADD R14, R8, 0xffffffff ;  /* 0xffffffff080e7836 */ /* 0x010fcc0000000000 */
[----:B------:R3:W-:Y:S01]  /*0140*/  @!P0 STS [R11], RZ ;  /* 0x000000ff0b008388 */ /* 0x0007e20000000800 */
[----:B------:R-:W-:-:S03]  /*0150*/  NOP ;  /* 0x0000000000007918 */ /* 0x000fc60000000000 */
[----:B------:R3:W-:Y:S01]  /*0160*/  @!P2 STS [UR16+0x24], R2 ;  /* 0x00002402ff00a988 */ /* 0x0007e20008000810 */
[----:B-1----:R-:W-:-:S03]  /*0170*/  UIMAD UR4, UR5, UR4, UR30 ;  /* 0x00000004050472a4 */ /* 0x002fc6000f8e021e */
[----:B------:R3:W-:Y:S01]  /*0180*/  @!P2 STS [UR16+0x20], R14 ;  /* 0x0000200eff00a988 */ /* 0x0007e20008000810 */
[----:B--2---:R-:W-:-:S04]  /*0190*/  UIMAD UR4, UR4, UR6, UR31 ;  /* 0x00000006040472a4 */ /* 0x004fc8000f8e021f */
[----:B------:R-:W-:-:S03]  /*01a0*/  UIMAD UR5, UR4, 0x180, URZ ;  /* 0x00000180040578a4 */ /* 0x000fc6000f8e023f */
[----:B------:R-:W-:Y:S01]  /*01b0*/  UMOV UR4, URZ ;  /* 0x0000003f00047c82 */ /* 0x000fe20008000000 */
[----:B------:R-:W-:-:S04]  /*01c0*/  UIADD3 UR24, UP0, UR5, UR28, URZ ;  /* 0x0000001c05187290 */ /* 0x000fc8000ff1e03f */
[----:B------:R-:W-:Y:S01]  /*01d0*/  ULEA.HI.X.SX32 UR25, UR5, UR29, 0x1, UP0 ;  /* 0x0000001d05197291 */ /* 0x000fe200080f0e3f */
[----:B---3--:R-:W-:Y:S11]  /*01e0*/  @P2 BRA `(.L_x_1) ;  /* 0x0000000000182947 */ /* 0x008ff60003800000 */
[----:B------:R-:W1:Y:S01]  /*01f0*/  LDS R3, [UR16+0x8] ;  /* 0x00000810ff037984 */ /* 0x000e620008000800 */
[----:B------:R-:W2:Y:S01]  /*0200*/  LDC.64 R12, c[0x0][0x210] ;  /* 0x00008400ff0c7b82 */ /* 0x000ea20000000a00 */
[----:B------:R-:W-:Y:S02]  /*0210*/  IMAD.MOV.U32 R4, RZ, RZ, 0x70 ;  /* 0x00000070ff047424 */ /* 0x000fe400078e00ff */
[----:B--2---:R2:W-:Y:S03]  /*0220*/  STS.64 [UR16], R12 ;  /* 0x0000000cff007988 */ /* 0x0045e60008000a10 */
[----:B-1----:R-:W-:-:S05]  /*0230*/  LOP3.LUT R3, R3, 0x10, R4, 0xd8, !PT ;  /* 0x0000001003037812 */ /* 0x002fca00078ed804 */
[----:B------:R2:W-:Y:S02]  /*0240*/  STS [UR16+0x8], R3 ;  /* 0x00000803ff007988 */ /* 0x0005e40008000810 */
.L_x_1:
[----:B------:R-:W-:Y:S05]  /*0250*/  BSYNC B0 ;  /* 0x0000000000007941 */ /* 0x000fea0003800000 */
.L_x_0:
[----:B------:R-:W-:Y:S04]  /*0260*/  BSSY B0, `(.L_x_2) ;  /* 0x000000a000007945 */ /* 0x000fe80003800000 */
[----:B------:R-:W-:Y:S05]  /*0270*/  @P2 BRA `(.L_x_3) ;  /* 0x0000000000202947 */ /* 0x000fea0003800000 */
[----:B--2---:R-:W1:Y:S01]  /*0280*/  LDS R3, [UR16+0x34] ;  /* 0x00003410ff037984 */ /* 0x004e620008000800 */
[----:B------:R-:W-:Y:S02]  /*0290*/  IMAD.MOV.U32 R4, RZ, RZ, 0x3f000000 ;  /* 0x3f000000ff047424 */ /* 0x000fe400078e00ff */
[----:B------:R-:W-:Y:S01]  /*02a0*/  @!P2 IMAD.MOV.U32 R5, RZ, RZ, 0x3f ;  /* 0x0000003fff05a424 */ /* 0x000fe200078e00ff */
[----:B------:R-:W2:Y:S02]  /*02b0*/  @!P2 LDS R10, [UR16+0x38] ;  /* 0x00003810ff0aa984 */ /* 0x000ea40008000800 */
[----:B-1----:R-:W-:Y:S02]  /*02c0*/  LOP3.LUT R3, R3, 0xff000000, R4, 0xb8, !PT ;  /* 0xff00000003037812 */ /* 0x002fe400078eb804 */
[----:B--2---:R-:W-:-:S03]  /*02d0*/  @!P2 LOP3.LUT R4, R10, 0xff, R5, 0xb8, !PT ;  /* 0x000000ff0a04a812 */ /* 0x004fc600078eb805 */
[----:B------:R1:W-:Y:S04]  /*02e0*/  STS [UR16+0x34], R3 ;  /* 0x00003403ff007988 */ /* 0x0003e80008000810 */
[----:B------:R1:W-:Y:S02]  /*02f0*/  @!P2 STS [UR16+0x38], R4 ;  /* 0x00003804ff00a988 */ /* 0x0003e40008000810 */
.L_x_3:
[----:B------:R-:W-:Y:S05]  /*0300*/  BSYNC B0 ;  /* 0x0000000000007941 */ /* 0x000fea0003800000 */
.L_x_2:
[----:B------:R-:W-:Y:S04]  /*0310*/  BSSY B0, `(.L_x_4) ;  /* 0x000000e000007945 */ /* 0x000fe80003800000 */
[----:B------:R-:W-:Y:S05]  /*0320*/  @P2 BRA `(.L_x_5) ;  /* 0x0000000000302947 */ /* 0x000fea0003800000 */
[----:B-1----:R-:W1:Y:S01]  /*0330*/  LDS R4, [UR16+0x34] ;  /* 0x00003410ff047984 */ /* 0x002e620008000800 */
[----:B--2---:R-:W2:Y:S03]  /*0340*/  LDC.64 R12, c[0x0][0x238] ;  /* 0x00008e00ff0c7b82 */ /* 0x004ea60000000a00 */
[----:B------:R-:W3:Y:S01]  /*0350*/  LDS R3, [UR16+0x1c] ;  /* 0x00001c10ff037984 */ /* 0x000ee20008000800 */
[C---:B--2---:R-:W-:Y:S01]  /*0360*/  SHF.L.U64.HI R10, R12.reuse, 0x1, R13 ;  /* 0x000000010c0a7819 */ /* 0x044fe2000001020d */
[----:B------:R-:W-:-:S03]  /*0370*/  IMAD.SHL.U32 R5, R12, 0x2, RZ ;  /* 0x000000020c057824 */ /* 0x000fc600078e00ff */
[--C-:B------:R-:W-:Y:S02]  /*0380*/  SHF.R.U32.HI R12, RZ, 0x4, R10.reuse ;  /* 0x00000004ff0c7819 */ /* 0x100fe4000001160a */
[----:B------:R-:W-:-:S05]  /*0390*/  SHF.R.U64 R5, R5, 0x4, R10 ;  /* 0x0000000405057819 */ /* 0x000fca000000120a */
[----:B------:R4:W-:Y:S01]  /*03a0*/  STS [UR16+0xc], R5 ;  /* 0x00000c05ff007988 */ /* 0x0009e20008000810 */
[----:B-1----:R-:W-:Y:S02]  /*03b0*/  LOP3.LUT R4, R4, 0x7, RZ, 0xb8, !PT ;  /* 0x0000000704047812 */ /* 0x002fe400078eb8ff */
[----:B---3--:R-:W-:-:S03]  /*03c0*/  LOP3.LUT R3, R3, 0xf, R12, 0xb8, !PT ;  /* 0x0000000f03037812 */ /* 0x008fc600078eb80c */
[----:B------:R4:W-:Y:S04]  /*03d0*/  STS [UR16+0x34], R4 ;  /* 0x00003404ff007988 */ /* 0x0009e80008000810 */
[----:B------:R4:W-:Y:S02]  /*03e0*/  STS [UR16+0x1c], R3 ;  /* 0x00001c03ff007988 */ /* 0x0009e40008000810 */
.L_x_5:
[----:B------:R-:W-:Y:S05]  /*03f0*/  BSYNC B0 ;  /* 0x0000000000007941 */ /* 0x000fea0003800000 */
.L_x_4:
[----:B------:R-:W-:Y:S04]  /*0400*/  BSSY B1, `(.L_x_6) ;  /* 0x000001a000017945 */ /* 0x000fe80003800000 */
[----:B------:R-:W-:Y:S04]  /*0410*/  BSSY B0, `(.L_x_7) ;  /* 0x0000015000007945 */ /* 0x000fe80003800000 */
[----:B------:R-:W-:Y:S05]  /*0420*/  @P2 BRA `(.L_x_8) ;  /* 0x0000000000202947 */ /* 0x000fea0003800000 */
[----:B-12-4-:R-:W1:Y:S02]  /*0430*/  LDS R3, [UR16+0x34] ;  /* 0x00003410ff037984 */ /* 0x016e640008000800 */
[----:B-1----:R-:W-:-:S05]  /*0440*/  LOP3.LUT R3, R3, 0x38, RZ, 0xb8, !PT ;  /* 0x0000003803037812 */ /* 0x002fca00078eb8ff */
[----:B------:R1:W-:Y:S01]  /*0450*/  STS [UR16+0x34], R3 ;  /* 0x00003403ff007988 */ /* 0x0003e20008000810 */
[----:B------:R-:W-:Y:S05]  /*0460*/  @P2 BRA `(.L_x_9) ;  /* 0x0000000000202947 */ /* 0x000fea0003800000 */
[----:B-1----:R-:W1:Y:S01]  /*0470*/  LDS R3, [UR16+0x8] ;  /* 0x00000810ff037984 */ /* 0x002e620008000800 */
[----:B------:R-:W-:-:S05]  /*0480*/  IMAD.MOV.U32 R4, RZ, RZ, 0x780 ;  /* 0x00000780ff047424 */ /* 0x000fca00078e00ff */
[----:B-1----:R-:W-:-:S05]  /*0490*/  LOP3.LUT R3, R3, 0x500, R4, 0xd8, !PT ;  /* 0x0000050003037812 */ /* 0x002fca00078ed804 */
[----:B------:R3:W-:Y:S02]  /*04a0*/  STS [UR16+0x8], R3 ;  /* 0x00000803ff007988 */ /* 0x0007e40008000810 */
.L_x_8:
[----:B------:R-:W-:Y:S05]  /*04b0*/  @P2 BRA `(.L_x_10) ;  /* 0x0000000000282947 */ /* 0x000fea0003800000 */
[----:B-1234-:R-:W1:Y:S02]  /*04c0*/  LDS R3, [UR16+0x8] ;  /* 0x00000810ff037984 */ /* 0x01ee640008000800 */
[----:B-1----:R-:W-:-:S05]  /*04d0*/  LOP3.LUT R3, R3, 0x1800, RZ, 0xb8, !PT ;  /* 0x0000180003037812 */ /* 0x002fca00078eb8ff */
[----:B------:R2:W-:Y:S02]  /*04e0*/  STS [UR16+0x8], R3 ;  /* 0x00000803ff007988 */ /* 0x0005e40008000810 */
.L_x_9:
[----:B------:R-:W-:Y:S05]  /*04f0*/  @P2 BREAK B0 ;  /* 0x0000000000002942 */ /* 0x000fea0003800000 */
[----:B------:R-:W-:Y:S05]  /*0500*/  @P2 BRA `(.L_x_11) ;  /* 0x0000000000242947 */ /* 0x000fea0003800000 */
[----:B------:R-:W3:Y:S01]  /*0510*/  LDS R4, [UR16+0x8] ;  /* 0x00000810ff047984 */ /* 0x000ee20008000800 */
[----:B-12---:R-:W-:-:S05]  /*0520*/  IMAD.MOV.U32 R3, RZ, RZ, 0x6000 ;  /* 0x00006000ff037424 */ /* 0x006fca00078e00ff */
[----:B---3--:R-:W-:-:S04]  /*0530*/  LOP3.LUT R3, R4, 0x6000, R3, 0xd8, !PT ;  /* 0x0000600004037812 */ /* 0x008fc800078ed803 */
[----:B------:R-:W-:-:S05]  /*0540*/  LOP3.LUT R3, R3, 0x400000, RZ, 0xb8, !PT ;  /* 0x0040000003037812 */ /* 0x000fca00078eb8ff */
[----:B------:R5:W-:Y:S02]  /*0550*/  STS [UR16+0x8], R3 ;  /* 0x00000803ff007988 */ /* 0x000be40008000810 */
.L_x_10:
[----:B------:R-:W-:Y:S05]  /*0560*/  BSYNC B0 ;  /* 0x0000000000007941 */ /* 0x000fea0003800000 */
.L_x_7:
[----:B-12345:R-:W1:Y:S02]  /*0570*/  @!P2 LDS R3, [UR16+0x8] ;  /* 0x00000810ff03a984 */ /* 0x03ee640008000800 */
[----:B-1----:R-:W-:-:S05]  /*0580*/  @!P2 LOP3.LUT R3, R3, 0x8000, RZ, 0xb8, !PT ;  /* 0x000080000303a812 */ /* 0x002fca00078eb8ff */
[----:B------:R3:W-:Y:S02]  /*0590*/  @!P2 STS [UR16+0x8], R3 ;  /* 0x00000803ff00a988 */ /* 0x0007e40008000810 */
.L_x_11:
[----:B------:R-:W-:Y:S05]  /*05a0*/  BSYNC B1 ;  /* 0x0000000000017941 */ /* 0x000fea0003800000 */
.L_x_6:
[----:B------:R-:W-:Y:S05]  /*05b0*/  WARPSYNC.ALL ;  /* 0x0000000000007948 */ /* 0x000fea0003800000 */
[----:B-123--:R-:W1:Y:S02]  /*05c0*/  LDC R3, c[0x0][0x22c] ;  /* 0x00008b00ff037b82 */ /* 0x00ee640000000800 */
[----:B-1----:R-:W-:Y:S01]  /*05d0*/  VIADD R3, R3, 0xffffffff ;  /* 0xffffffff03037836 */ /* 0x002fe20000000000 */
[----:B------:R-:W-:Y:S06]  /*05e0*/  @P0 BRA `(.L_x_12) ;  /* 0x0000000000280947 */ /* 0x000fec0003800000 */
[----:B------:R-:W1:Y:S01]  /*05f0*/  S2R R4, SR_LANEID ;  /* 0x0000000000047919 */ /* 0x000e620000000000 */
[----:B------:R-:W-:Y:S05]  /*0600*/  WARPSYNC.ALL ;  /* 0x0000000000007948 */ /* 0x000fea0003800000 */
[----:B-1----:R-:W-:-:S05]  /*0610*/  IMAD.SHL.U32 R7, R4, 0x4, RZ ;  /* 0x0000000404077824 */ /* 0x002fca00078e00ff */
[----:B------:R-:W1:Y:S01]  /*0620*/  LDS R9, [R7+UR16] ;  /* 0x0000001007097984 */ /* 0x000e620008000800 */
[----:B------:R-:W-:-:S05]  /*0630*/  IADD3 R4, P1, R7, UR24, RZ ;  /* 0x0000001807047c10 */ /* 0x000fca000ff3e0ff */
[----:B------:R-:W-:-:S05]  /*0640*/  IMAD.X R5, RZ, RZ, UR25, P1 ;  /* 0x00000019ff057e24 */ /* 0x000fca00088e06ff */
[----:B-1----:R1:W2:Y:S01]  /*0650*/  ATOMG.E.EXCH.STRONG.GPU PT, RZ, [R4], R9 ;  /* 0x0000000904ff73a8 */ /* 0x0022a200041ee100 */
[----:B------:R-:W-:-:S04]  /*0660*/  DEPBAR {5,4,3,2,1,0} ;  /* 0x0000003f0000791a */ /* 0x000fc80000000000 */
[----:B------:R1:W-:Y:S01]  /*0670*/  UTMACCTL.IV [UR24] ;  /* 0x00000000180079b9 */ /* 0x0003e20008000000 */
[----:B------:R-:W-:Y:S01]  /*0680*/  NOP ;  /* 0x0000000000007918 */ /* 0x000fe20000000000 */
.L_x_12:
[----:B------:R-:W-:Y:S05]  /*0690*/  @P0 BRA `(.L_x_13) ;  /* 0x00000000000c0947 */ /* 0x000fea0003800000 */
[----:B------:R0:W-:Y:S01]  /*06a0*/  UTMACMDFLUSH ;  /* 0x00000000000079b7 */ /* 0x0001e20000000000 */
[----:B------:R-:W-:Y:S05]  /*06b0*/  @P0 BRA `(.L_x_13) ;  /* 0x0000000000040947 */ /* 0x000fea0003800000 */
[----:B------:R-:W-:-:S04]  /*06c0*/  DEPBAR.LE SB0, 0x0 ;  /* 0x000080000000791a */ /* 0x000fc80000000000 */
.L_x_13:
[----:B------:R-:W-:Y:S05]  /*06d0*/  WARPSYNC.ALL ;  /* 0x0000000000007948 */ /* 0x000fea0003800000 */
[----:B--2---:R-:W-:Y:S06]  /*06e0*/  BAR.SYNC.DEFER_BLOCKING 0x0 ;  /* 0x0000000000007b1d */ /* 0x004fec0000010000 */
[----:B------:R-:W-:Y:S02]  /*06f0*/  BSSY B1, `(.L_x_14) ;  /* 0x000000b000017945 */ /* 0x000fe40003800000 */
[----:B------:R-:W-:Y:S06]  /*0700*/  BAR.SYNC.DEFER_BLOCKING 0x0 ;  /* 0x0000000000007b1d */ /* 0x000fec0000010000 */
[----:B------:R2:W-:Y:S01]  /*0710*/  @!P0 STS [R11], RZ ;  /* 0x000000ff0b008388 */ /* 0x0005e20000000800 */
[----:B------:R-:W-:Y:S01]  /*0720*/  NOP ;  /* 0x0000000000007918 */ /* 0x000fe20000000000 */
[----:B------:R-:W-:Y:S05]  /*0730*/  @P2 BRA `(.L_x_15) ;  /* 0x0000000000182947 */ /* 0x000fea0003800000 */
[----:B-1----:R-:W1:Y:S01]  /*0740*/  LDS R4, [UR16+0x8] ;  /* 0x00000810ff047984 */ /* 0x002e620008000800 */
[----:B------:R-:W3:Y:S01]  /*0750*/  LDC.64 R12, c[0x0][0x218] ;  /* 0x00008600ff0c7b82 */ /* 0x000ee20000000a00 */
[----:B------:R-:W-:Y:S02]  /*0760*/  IMAD.MOV.U32 R5, RZ, RZ, 0x70 ;  /* 0x00000070ff057424 */ /* 0x000fe400078e00ff */
[----:B---3--:R3:W-:Y:S03]  /*0770*/  STS.64 [UR16], R12 ;  /* 0x0000000cff007988 */ /* 0x0087e60008000a10 */
[----:B-1----:R-:W-:-:S05]  /*0780*/  LOP3.LUT R4, R4, 0x10, R5, 0xd8, !PT ;  /* 0x0000001004047812 */ /* 0x002fca00078ed805 */
[----:B------:R3:W-:Y:S02]  /*0790*/  STS [UR16+0x8], R4 ;  /* 0x00000804ff007988 */ /* 0x0007e40008000810 */
.L_x_15:
[----:B-1----:R-:W-:Y:S05]  /*07a0*/  BSYNC B1 ;  /* 0x0000000000017941 */ /* 0x002fea0003800000 */
.L_x_14:
[----:B------:R-:W-:Y:S04]  /*07b0*/  BSSY B1, `(.L_x_16) ;  /* 0x000000a000017945 */ /* 0x000fe80003800000 */
[----:B------:R-:W-:Y:S05]  /*07c0*/  @P2 BRA `(.L_x_17) ;  /* 0x0000000000202947 */ /* 0x000fea0003800000 */
[----:B---3--:R-:W1:Y:S01]  /*07d0*/  LDS R4, [UR16+0x34] ;  /* 0x00003410ff047984 */ /* 0x008e620008000800 */
[----:B------:R-:W-:Y:S02]  /*07e0*/  IMAD.MOV.U32 R7, RZ, RZ, 0x3f000000 ;  /* 0x3f000000ff077424 */ /* 0x000fe400078e00ff */
[----:B------:R-:W-:Y:S01]  /*07f0*/  @!P2 IMAD.MOV.U32 R10, RZ, RZ, 0x3f ;  /* 0x0000003fff0aa424 */ /* 0x000fe200078e00ff */
[----:B------:R-:W3:Y:S02]  /*0800*/  @!P2 LDS R5, [UR16+0x38] ;  /* 0x00003810ff05a984 */ /* 0x000ee40008000800 */
[----:B-1----:R-:W-:Y:S02]  /*0810*/  LOP3.LUT R4, R4, 0xff000000, R7, 0xb8, !PT ;  /* 0xff00000004047812 */ /* 0x002fe400078eb807 */
[----:B---3--:R-:W-:-:S03]  /*0820*/  @!P2 LOP3.LUT R5, R5, 0xff, R10, 0xb8, !PT ;  /* 0x000000ff0505a812 */ /* 0x008fc600078eb80a */
[----:B------:R1:W-:Y:S04]  /*0830*/  STS [UR16+0x34], R4 ;  /* 0x00003404ff007988 */ /* 0x0003e80008000810 */
[----:B------:R1:W-:Y:S02]  /*0840*/  @!P2 STS [UR16+0x38], R5 ;  /* 0x00003805ff00a988 */ /* 0x0003e40008000810 */
.L_x_17:
[----:B------:R-:W-:Y:S05]  /*0850*/  BSYNC B1 ;  /* 0x0000000000017941 */ /* 0x000fea0003800000 */
.L_x_16:
[----:B------:R-:W-:Y:S04]  /*0860*/  BSSY B1, `(.L_x_18) ;  /* 0x0000004000017945 */ /* 0x000fe80003800000 */
[----:B------:R-:W-:Y:S05]  /*0870*/  @P2 BRA `(.L_x_19) ;  /* 0x0000000000082947 */ /* 0x000fea0003800000 */
[----:B------:R4:W-:Y:S04]  /*0880*/  STS [UR16+0x24], R14 ;  /* 0x0000240eff007988 */ /* 0x0009e80008000810 */
[----:B------:R4:W-:Y:S02]  /*0890*/  STS [UR16+0x20], R3 ;  /* 0x00002003ff007988 */ /* 0x0009e40008000810 */
.L_x_19:
[----:B------:R-:W-:Y:S05]  /*08a0*/  BSYNC B1 ;  /* 0x0000000000017941 */ /* 0x000fea0003800000 */
.L_x_18:
[----:B------:R-:W-:Y:S04]  /*08b0*/  BSSY B1, `(.L_x_20) ;  /* 0x000000e000017945 */ /* 0x000fe80003800000 */
[----:B------:R-:W-:Y:S05]  /*08c0*/  @P2 BRA `(.L_x_21) ;  /* 0x0000000000302947 */ /* 0x000fea0003800000 */
[----:B-1----:R-:W1:Y:S01]  /*08d0*/  LDS R5, [UR16+0x34] ;  /* 0x00003410ff057984 */ /* 0x002e620008000800 */
[----:B---3--:R-:W3:Y:S03]  /*08e0*/  LDC.64 R12, c[0x0][0x240] ;  /* 0x00009000ff0c7b82 */ /* 0x008ee60000000a00 */
[----:B------:R-:W5:Y:S01]  /*08f0*/  LDS R4, [UR16+0x1c] ;  /* 0x00001c10ff047984 */ /* 0x000f620008000800 */
[C---:B---3--:R-:W-:Y:S01]  /*0900*/  SHF.L.U64.HI R10, R12.reuse, 0x1, R13 ;  /* 0x000000010c0a7819 */ /* 0x048fe2000001020d */
[----:B------:R-:W-:-:S03]  /*0910*/  IMAD.SHL.U32 R7, R12, 0x2, RZ ;  /* 0x000000020c077824 */ /* 0x000fc600078e00ff */
[--C-:B------:R-:W-:Y:S02]  /*0920*/  SHF.R.U32.HI R9, RZ, 0x4, R10.reuse ;  /* 0x00000004ff097819 */ /* 0x100fe4000001160a */
[----:B------:R-:W-:-:S05]  /*0930*/  SHF.R.U64 R7, R7, 0x4, R10 ;  /* 0x0000000407077819 */ /* 0x000fca000000120a */
[----:B------:R3:W-:Y:S01]  /*0940*/  STS [UR16+0xc], R7 ;  /* 0x00000c07ff007988 */ /* 0x0007e20008000810 */
[----:B-1----:R-:W-:Y:S02]  /*0950*/  LOP3.LUT R5, R5, 0x7, RZ, 0xb8, !PT ;  /* 0x0000000705057812 */ /* 0x002fe400078eb8ff */
[----:B-----5:R-:W-:-:S03]  /*0960*/  LOP3.LUT R4, R4, 0xf, R9, 0xb8, !PT ;  /* 0x0000000f04047812 */ /* 0x020fc600078eb809 */
[----:B------:R3:W-:Y:S04]  /*0970*/  STS [UR16+0x34], R5 ;  /* 0x00003405ff007988 */ /* 0x0007e80008000810 */
[----:B------:R3:W-:Y:S02]  /*0980*/  STS [UR16+0x1c], R4 ;  /* 0x00001c04ff007988 */ /* 0x0007e40008000810 */
.L_x_21:
[----:B------:R-:W-:Y:S05]  /*0990*/  BSYNC B1 ;  /* 0x0000000000017941 */ /* 0x000fea0003800000 */
.L_x_20:
[----:B------:R-:W-:Y:S04]  /*09a0*/  BSSY B2, `(.L_x_22) ;  /* 0x000001a000027945 */ /* 0x000fe80003800000 */
[----:B------:R-:W-:Y:S04]  /*09b0*/  BSSY B1, `(.L_x_23) ;  /* 0x0000015000017945 */ /* 0x000fe80003800000 */
[----:B------:R-:W-:Y:S05]  /*09c0*/  @P2 BRA `(.L_x_24) ;  /* 0x0000000000202947 */ /* 0x000fea0003800000 */
[----:B-1-3--:R-:W1:Y:S02]  /*09d0*/  LDS R4, [UR16+0x34] ;  /* 0x00003410ff047984 */ /* 0x00ae640008000800 */
[----:B-1----:R-:W-:-:S05]  /*09e0*/  LOP3.LUT R4, R4, 0x38, RZ, 0xb8, !PT ;  /* 0x0000003804047812 */ /* 0x002fca00078eb8ff */
[----:B------:R1:W-:Y:S01]  /*09f0*/  STS [UR16+0x34], R4 ;  /* 0x00003404ff007988 */ /* 0x0003e20008000810 */
[----:B------:R-:W-:Y:S05]  /*0a00*/  @P2 BRA `(.L_x_25) ;  /* 0x0000000000202947 */ /* 0x000fea0003800000 */
[----:B-1----:R-:W1:Y:S01]  /*0a10*/  LDS R4, [UR16+0x8] ;  /* 0x00000810ff047984 */ /* 0x002e620008000800 */
[----:B------:R-:W-:-:S05]  /*0a20*/  IMAD.MOV.U32 R5, RZ, RZ, 0x780 ;  /* 0x00000780ff057424 */ /* 0x000fca00078e00ff */
[----:B-1----:R-:W-:-:S05]  /*0a30*/  LOP3.LUT R4, R4, 0x500, R5, 0xd8, !PT ;  /* 0x0000050004047812 */ /* 0x002fca00078ed805 */
[----:B------:R5:W-:Y:S02]  /*0a40*/  STS [UR16+0x8], R4 ;  /* 0x00000804ff007988 */ /* 0x000be40008000810 */
.L_x_24:
[----:B------:R-:W-:Y:S05]  /*0a50*/  @P2 BRA `(.L_x_26) ;  /* 0x0000000000282947 */ /* 0x000fea0003800000 */
[----:B-1-3-5:R-:W1:Y:S02]  /*0a60*/  LDS R4, [UR16+0x8] ;  /* 0x00000810ff047984 */ /* 0x02ae640008000800 */
[----:B-1----:R-:W-:-:S05]  /*0a70*/  LOP3.LUT R4, R4, 0x1800, RZ, 0xb8, !PT ;  /* 0x0000180004047812 */ /* 0x002fca00078eb8ff */
[----:B------:R3:W-:Y:S02]  /*0a80*/  STS [UR16+0x8], R4 ;  /* 0x00000804ff007988 */ /* 0x0007e40008000810 */
.L_x_25:
[----:B------:R-:W-:Y:S05]  /*0a90*/  @P2 BREAK B1 ;  /* 0x0000000000012942 */ /* 0x000fea0003800000 */
[----:B------:R-:W-:Y:S05]  /*0aa0*/  @P2 BRA `(.L_x_27) ;  /* 0x0000000000242947 */ /* 0x000fea0003800000 */
[----:B-1-3--:R-:W1:Y:S01]  /*0ab0*/  LDS R4, [UR16+0x8] ;  /* 0x00000810ff047984 */ /* 0x00ae620008000800 */
[----:B------:R-:W-:-:S05]  /*0ac0*/  IMAD.MOV.U32 R5, RZ, RZ, 0x6000 ;  /* 0x00006000ff057424 */ /* 0x000fca00078e00ff */
[----:B-1----:R-:W-:-:S04]  /*0ad0*/  LOP3.LUT R4, R4, 0x6000, R5, 0xd8, !PT ;  /* 0x0000600004047812 */ /* 0x002fc800078ed805 */
[----:B------:R-:W-:-:S05]  /*0ae0*/  LOP3.LUT R4, R4, 0x400000, RZ, 0xb8, !PT ;  /* 0x0040000004047812 */ /* 0x000fca00078eb8ff */
[----:B------:R1:W-:Y:S02]  /*0af0*/  STS [UR16+0x8], R4 ;  /* 0x00000804ff007988 */ /* 0x0003e40008000810 */
.L_x_26:
[----:B------:R-:W-:Y:S05]  /*0b00*/  BSYNC B1 ;  /* 0x0000000000017941 */ /* 0x000fea0003800000 */
.L_x_23:
[----:B-1-3-5:R-:W1:Y:S02]  /*0b10*/  @!P2 LDS R4, [UR16+0x8] ;  /* 0x00000810ff04a984 */ /* 0x02ae640008000800 */
[----:B-1----:R-:W-:-:S05]  /*0b20*/  @!P2 LOP3.LUT R4, R4, 0x8000, RZ, 0xb8, !PT ;  /* 0x000080000404a812 */ /* 0x002fca00078eb8ff */
[----:B------:R5:W-:Y:S02]  /*0b30*/  @!P2 STS [UR16+0x8], R4 ;  /* 0x00000804ff00a988 */ /* 0x000be40008000810 */
.L_x_27:
[----:B------:R-:W-:Y:S05]  /*0b40*/  BSYNC B2 ;  /* 0x0000000000027941 */ /* 0x000fea0003800000 */
.L_x_22:
[----:B------:R-:W-:Y:S05]  /*0b50*/  WARPSYNC.ALL ;  /* 0x0000000000007948 */ /* 0x000fea0003800000 */
[----:B------:R-:W-:-:S04]  /*0b60*/  UIADD3 UR27, UR5, 0x80, URZ ;  /* 0x00000080051b7890 */ /* 0x000fc8000fffe03f */
[----:B------:R-:W-:-:S04]  /*0b70*/  UIADD3 UR26, UP0, UR27, UR28, URZ ;  /* 0x0000001c1b1a7290 */ /* 0x000fc8000ff1e03f */
[----:B------:R-:W-:Y:S01]  /*0b80*/  ULEA.HI.X.SX32 UR27, UR27, UR29, 0x1, UP0 ;  /* 0x0000001d1b1b7291 */ /* 0x000fe200080f0e3f */
[----:B------:R-:W-:Y:S11]  /*0b90*/  @P0 BRA `(.L_x_28) ;  /* 0x0000000000280947 */ /* 0x000ff60003800000 */
[----:B-1-3-5:R-:W1:Y:S01]  /*0ba0*/  S2R R4, SR_LANEID ;  /* 0x0000000000047919 */ /* 0x02ae620000000000 */
[----:B------:R-:W-:Y:S05]  /*0bb0*/  WARPSYNC.ALL ;  /* 0x0000000000007948 */ /* 0x000fea0003800000 */
[----:B-1----:R-:W-:-:S05]  /*0bc0*/  IMAD.SHL.U32 R9, R4, 0x4, RZ ;  /* 0x0000000404097824 */ /* 0x002fca00078e00ff */
[----:B------:R-:W1:Y:S01]  /*0bd0*/  LDS R7, [R9+UR16] ;  /* 0x0000001009077984 */ /* 0x000e620008000800 */
[----:B------:R-:W-:-:S05]  /*0be0*/  IADD3 R4, P1, R9, UR26, RZ ;  /* 0x0000001a09047c10 */ /* 0x000fca000ff3e0ff */
[----:B------:R-:W-:-:S05]  /*0bf0*/  IMAD.X R5, RZ, RZ, UR27, P1 ;  /* 0x0000001bff057e24 */ /* 0x000fca00088e06ff */
[----:B-1----:R1:W3:Y:S01]  /*0c00*/  ATOMG.E.EXCH.STRONG.GPU PT, RZ, [R4], R7 ;  /* 0x0000000704ff73a8 */ /* 0x0022e200041ee100 */
[----:B------:R-:W-:-:S04]  /*0c10*/  DEPBAR {5,4,3,2,1,0} ;  /* 0x0000003f0000791a */ /* 0x000fc80000000000 */
[----:B------:R1:W-:Y:S01]  /*0c20*/  UTMACCTL.IV [UR26] ;  /* 0x000000001a0079b9 */ /* 0x0003e20008000000 */
[----:B------:R-:W-:Y:S01]  /*0c30*/  NOP ;  /* 0x0000000000007918 */ /* 0x000fe20000000000 */
.L_x_28:
[----:B------:R-:W-:Y:S05]  /*0c40*/  @P0 BRA `(.L_x_29) ;  /* 0x00000000000c0947 */ /* 0x000fea0003800000 */
[----:B------:R0:W-:Y:S01]  /*0c50*/  UTMACMDFLUSH ;  /* 0x00000000000079b7 */ /* 0x0001e20000000000 */
[----:B------:R-:W-:Y:S05]  /*0c60*/  @P0 BRA `(.L_x_29) ;  /* 0x0000000000040947 */ /* 0x000fea0003800000 */
[----:B------:R-:W-:-:S04]  /*0c70*/  DEPBAR.LE SB0, 0x0 ;  /* 0x000080000000791a */ /* 0x000fc80000000000 */
.L_x_29:
[----:B------:R-:W-:Y:S05]  /*0c80*/  WARPSYNC.ALL ;  /* 0x0000000000007948 */ /* 0x000fea0003800000 */
[----:B---3--:R-:W-:Y:S06]  /*0c90*/  BAR.SYNC.DEFER_BLOCKING 0x0 ;  /* 0x0000000000007b1d */ /* 0x008fec0000010000 */
[----:B------:R-:W-:Y:S02]  /*0ca0*/  BSSY B2, `(.L_x_30) ;  /* 0x000000b000027945 */ /* 0x000fe40003800000 */
[----:B------:R-:W-:Y:S06]  /*0cb0*/  BAR.SYNC.DEFER_BLOCKING 0x0 ;  /* 0x0000000000007b1d */ /* 0x000fec0000010000 */
[----:B------:R3:W-:Y:S01]  /*0cc0*/  @!P0 STS [R11], RZ ;  /* 0x000000ff0b008388 */ /* 0x0007e20000000800 */
[----:B------:R-:W-:Y:S01]  /*0cd0*/  NOP ;  /* 0x0000000000007918 */ /* 0x000fe20000000000 */
[----:B------:R-:W-:Y:S05]  /*0ce0*/  @P2 BRA `(.L_x_31) ;  /* 0x0000000000182947 */ /* 0x000fea0003800000 */
[----:B-1---5:R-:W1:Y:S01]  /*0cf0*/  LDS R4, [UR16+0x8] ;  /* 0x00000810ff047984 */ /* 0x022e620008000800 */
[----:B--23--:R-:W2:Y:S01]  /*0d00*/  LDC.64 R10, c[0x0][0x220] ;  /* 0x00008800ff0a7b82 */ /* 0x00cea20000000a00 */
[----:B------:R-:W-:Y:S02]  /*0d10*/  IMAD.MOV.U32 R5, RZ, RZ, 0x70 ;  /* 0x00000070ff057424 */ /* 0x000fe400078e00ff */
[----:B--2---:R2:W-:Y:S03]  /*0d20*/  STS.64 [UR16], R10 ;  /* 0x0000000aff007988 */ /* 0x0045e60008000a10 */
[----:B-1----:R-:W-:-:S05]  /*0d30*/  LOP3.LUT R4, R4, 0x10, R5, 0xd8, !PT ;  /* 0x0000001004047812 */ /* 0x002fca00078ed805 */
[----:B------:R2:W-:Y:S02]  /*0d40*/  STS [UR16+0x8], R4 ;  /* 0x00000804ff007988 */ /* 0x0005e40008000810 */
.L_x_31:
[----:B-1----:R-:W-:Y:S05]  /*0d50*/  BSYNC B2 ;  /* 0x0000000000027941 */ /* 0x002fea0003800000 */
.L_x_30:
[----:B------:R-:W-:Y:S04]  /*0d60*/  BSSY B3, `(.L_x_32) ;  /* 0x0000011000037945 */ /* 0x000fe80003800000 */
[----:B------:R-:W-:Y:S04]  /*0d70*/  BSSY B2, `(.L_x_33) ;  /* 0x000000e000027945 */ /* 0x000fe80003800000 */
[----:B------:R-:W-:Y:S05]  /*0d80*/  @P2 BRA `(.L_x_34) ;  /* 0x0000000000242947 */ /* 0x000fea0003800000 */
[----:B--2--5:R-:W1:Y:S01]  /*0d90*/  LDS R4, [UR16+0x34] ;  /* 0x00003410ff047984 */ /* 0x024e620008000800 */
[----:B------:R-:W-:-:S05]  /*0da0*/  IMAD.MOV.U32 R5, RZ, RZ, 0x3f000000 ;  /* 0x3f000000ff057424 */ /* 0x000fca00078e00ff */
[----:B-1----:R-:W-:-:S05]  /*0db0*/  LOP3.LUT R4, R4, 0xff000000, R5, 0xb8, !PT ;  /* 0xff00000004047812 */ /* 0x002fca00078eb805 */
[----:B------:R1:W-:Y:S01]  /*0dc0*/  STS [UR16+0x34], R4 ;  /* 0x00003404ff007988 */ /* 0x0003e20008000810 */
[----:B------:R-:W-:Y:S05]  /*0dd0*/  @P2 BRA `(.L_x_35) ;  /* 0x00000000001c2947 */ /* 0x000fea0003800000 */
[----:B-1----:R-:W1:Y:S01]  /*0de0*/  LDS R4, [UR16+0x38] ;  /* 0x00003810ff047984 */ /* 0x002e620008000800 */
[----:B------:R-:W-:-:S05]  /*0df0*/  IMAD.MOV.U32 R5, RZ, RZ, 0x3f ;  /* 0x0000003fff057424 */ /* 0x000fca00078e00ff */
[----:B-1----:R-:W-:-:S05]  /*0e00*/  LOP3.LUT R4, R4, 0xff, R5, 0xb8, !PT ;  /* 0x000000ff04047812 */ /* 0x002fca00078eb805 */
[----:B------:R1:W-:Y:S02]  /*0e10*/  STS [UR16+0x38], R4 ;  /* 0x00003804ff007988 */ /* 0x0003e40008000810 */
.L_x_34:
[----:B------:R-:W-:Y:S05]  /*0e20*/  @P2 BREAK B2 ;  /* 0x0000000000022942 */ /* 0x000fea0003800000 */
[----:B------:R-:W-:Y:S05]  /*0e30*/  @P2 BRA `(.L_x_36) ;  /* 0x00000000000c2947 */ /* 0x000fea0003800000 */
[----:B------:R1:W-:Y:S02]  /*0e40*/  STS [UR16+0x20], R3 ;  /* 0x00002003ff007988 */ /* 0x0003e40008000810 */
.L_x_35:
[----:B------:R-:W-:Y:S05]  /*0e50*/  BSYNC B2 ;  /* 0x0000000000027941 */ /* 0x000fea0003800000 */
.L_x_33:
[----:B------:R1:W-:Y:S02]  /*0e60*/  @!P2 STS [UR16+0x24], R2 ;  /* 0x00002402ff00a988 */ /* 0x0003e40008000810 */
.L_x_36:
[----:B------:R-:W-:Y:S05]  /*0e70*/  BSYNC B3 ;  /* 0x0000000000037941 */ /* 0x000fea0003800000 */
.L_x_32:
[----:B------:R-:W-:Y:S05]  /*0e80*/  WARPSYNC.ALL ;  /* 0x0000000000007948 */ /* 0x000fea0003800000 */
[----:B------:R-:W-:Y:S04]  /*0e90*/  BSSY B3, `(.L_x_37) ;  /* 0x000000e000037945 */ /* 0x000fe80003800000 */
[----:B------:R-:W-:Y:S05]  /*0ea0*/  @P2 BRA `(.L_x_38) ;  /* 0x0000000000302947 */ /* 0x000fea0003800000 */
[----:B-1--4-:R-:W1:Y:S01]  /*0eb0*/  LDS R3, [UR16+0x34] ;  /* 0x00003410ff037984 */ /* 0x012e620008000800 */
[----:B--2--5:R-:W2:Y:S03]  /*0ec0*/  LDC.64 R4, c[0x0][0x248] ;  /* 0x00009200ff047b82 */ /* 0x024ea60000000a00 */
[----:B------:R-:W4:Y:S01]  /*0ed0*/  LDS R2, [UR16+0x1c] ;  /* 0x00001c10ff027984 */ /* 0x000f220008000800 */
[C---:B--2---:R-:W-:Y:S01]  /*0ee0*/  SHF.L.U64.HI R5, R4.reuse, 0x1, R5 ;  /* 0x0000000104057819 */ /* 0x044fe20000010205 */
[----:B------:R-:W-:-:S03]  /*0ef0*/  IMAD.SHL.U32 R4, R4, 0x2, RZ ;  /* 0x0000000204047824 */ /* 0x000fc600078e00ff */
[--C-:B------:R-:W-:Y:S02]  /*0f00*/  SHF.R.U32.HI R7, RZ, 0x4, R5.reuse ;  /* 0x00000004ff077819 */ /* 0x100fe40000011605 */
[----:B------:R-:W-:-:S05]  /*0f10*/  SHF.R.U64 R4, R4, 0x4, R5 ;  /* 0x0000000404047819 */ /* 0x000fca0000001205 */
[----:B------:R2:W-:Y:S01]  /*0f20*/  STS [UR16+0xc], R4 ;  /* 0x00000c04ff007988 */ /* 0x0005e20008000810 */
[----:B-1----:R-:W-:Y:S02]  /*0f30*/  LOP3.LUT R3, R3, 0x7, RZ, 0xb8, !PT ;  /* 0x0000000703037812 */ /* 0x002fe400078eb8ff */
[----:B----4-:R-:W-:-:S03]  /*0f40*/  LOP3.LUT R2, R2, 0xf, R7, 0xb8, !PT ;  /* 0x0000000f02027812 */ /* 0x010fc600078eb807 */
[----:B------:R2:W-:Y:S04]  /*0f50*/  STS [UR16+0x34], R3 ;  /* 0x00003403ff007988 */ /* 0x0005e80008000810 */
[----:B------:R2:W-:Y:S02]  /*0f60*/  STS [UR16+0x1c], R2 ;  /* 0x00001c02ff007988 */ /* 0x0005e40008000810 */
.L_x_38:
[----:B------:R-:W-:Y:S05]  /*0f70*/  BSYNC B3 ;  /* 0x0000000000037941 */ /* 0x000fea0003800000 */
.L_x_37:
[----:B------:R-:W-:Y:S04]  /*0f80*/  BSSY B3, `(.L_x_39) ;  /* 0x000001a000037945 */ /* 0x000fe80003800000 */
[----:B------:R-:W-:Y:S04]  /*0f90*/  BSSY B4, `(.L_x_40) ;  /* 0x0000015000047945 */ /* 0x000fe80003800000 */
[----:B------:R-:W-:Y:S05]  /*0fa0*/  @P2 BRA `(.L_x_41) ;  /* 0x0000000000202947 */ /* 0x000fea0003800000 */
[----:B-12---:R-:W1:Y:S02]  /*0fb0*/  LDS R2, [UR16+0x34] ;  /* 0x00003410ff027984 */ /* 0x006e640008000800 */
[----:B-1----:R-:W-:-:S05]  /*0fc0*/  LOP3.LUT R2, R2, 0x38, RZ, 0xb8, !PT ;  /* 0x0000003802027812 */ /* 0x002fca00078eb8ff */
[----:B------:R1:W-:Y:S01]  /*0fd0*/  STS [UR16+0x34], R2 ;  /* 0x00003402ff007988 */ /* 0x0003e20008000810 */
[----:B------:R-:W-:Y:S05]  /*0fe0*/  @P2 BRA `(.L_x_42) ;  /* 0x0000000000202947 */ /* 0x000fea0003800000 */
[----:B-1----:R-:W1:Y:S01]  /*0ff0*/  LDS R2, [UR16+0x8] ;  /* 0x00000810ff027984 */ /* 0x002e620008000800 */
[----:B----4-:R-:W-:-:S05]  /*1000*/  IMAD.MOV.U32 R3, RZ, RZ, 0x780 ;  /* 0x00000780ff037424 */ /* 0x010fca00078e00ff */
[----:B-1----:R-:W-:-:S05]  /*1010*/  LOP3.LUT R2, R2, 0x500, R3, 0xd8, !PT ;  /* 0x0000050002027812 */ /* 0x002fca00078ed803 */
[----:B------:R1:W-:Y:S02]  /*1020*/  STS [UR16+0x8], R2 ;  /* 0x00000802ff007988 */ /* 0x0003e40008000810 */
.L_x_41:
[----:B------:R-:W-:Y:S05]  /*1030*/  @P2 BRA `(.L_x_43) ;  /* 0x0000000000282947 */ /* 0x000fea0003800000 */
[----:B-12---:R-:W1:Y:S02]  /*1040*/  LDS R2, [UR16+0x8] ;  /* 0x00000810ff027984 */ /* 0x006e640008000800 */
[----:B-1----:R-:W-:-:S05]  /*1050*/  LOP3.LUT R2, R2, 0x1800, RZ, 0xb8, !PT ;  /* 0x0000180002027812 */ /* 0x002fca00078eb8ff */
[----:B------:R2:W-:Y:S02]  /*1060*/  STS [UR16+0x8], R2 ;  /* 0x00000802ff007988 */ /* 0x0005e40008000810 */
.L_x_42:
[----:B------:R-:W-:Y:S05]  /*1070*/  @P2 BREAK B4 ;  /* 0x0000000000042942 */ /* 0x000fea0003800000 */
[----:B------:R-:W-:Y:S05]  /*1080*/  @P2 BRA `(.L_x_44) ;  /* 0x0000000000242947 */ /* 0x000fea0003800000 */
[----:B-12---:R-:W1:Y:S01]  /*1090*/  LDS R2, [UR16+0x8] ;  /* 0x00000810ff027984 */ /* 0x006e620008000800 */
[----:B----4-:R-:W-:-:S05]  /*10a0*/  IMAD.MOV.U32 R3, RZ, RZ, 0x6000 ;  /* 0x00006000ff037424 */ /* 0x010fca00078e00ff */
[----:B-1----:R-:W-:-:S04]  /*10b0*/  LOP3.LUT R2, R2, 0x6000, R3, 0xd8, !PT ;  /* 0x0000600002027812 */ /* 0x002fc800078ed803 */
[----:B------:R-:W-:-:S05]  /*10c0*/  LOP3.LUT R2, R2, 0x400000, RZ, 0xb8, !PT ;  /* 0x0040000002027812 */ /* 0x000fca00078eb8ff */
[----:B------:R1:W-:Y:S02]  /*10d0*/  STS [UR16+0x8], R2 ;  /* 0x00000802ff007988 */ /* 0x0003e40008000810 */
.L_x_43:
[----:B------:R-:W-:Y:S05]  /*10e0*/  BSYNC B4 ;  /* 0x0000000000047941 */ /* 0x000fea0003800000 */
.L_x_40:
[----:B-12---:R-:W1:Y:S02]  /*10f0*/  @!P2 LDS R2, [UR16+0x8] ;  /* 0x00000810ff02a984 */ /* 0x006e640008000800 */
[----:B-1----:R-:W-:-:S05]  /*1100*/  @!P2 LOP3.LUT R2, R2, 0x8000, RZ, 0xb8, !PT ;  /* 0x000080000202a812 */ /* 0x002fca00078eb8ff */
[----:B------:R1:W-:Y:S02]  /*1110*/  @!P2 STS [UR16+0x8], R2 ;  /* 0x00000802ff00a988 */ /* 0x0003e40008000810 */
.L_x_44:
[----:B------:R-:W-:Y:S05]  /*1120*/  BSYNC B3 ;  /* 0x0000000000037941 */ /* 0x000fea0003800000 */
.L_x_39:
[----:B------:R-:W-:Y:S05]  /*1130*/  WARPSYNC.ALL ;  /* 0x0000000000007948 */ /* 0x000fea0003800000 */
[----:B------:R-:W-:Y:S01]  /*1140*/  UIADD3 UR5, UR5, 0x100, URZ ;  /* 0x0000010005057890 */ /* 0x000fe2000fffe03f */
[----:B------:R-:W-:Y:S02]  /*1150*/  ISETP.GE.AND P1, PT, R8, 0x1, PT ;  /* 0x000000010800780c */ /* 0x000fe40003f26270 */
[----:B------:R-:W-:Y:S02]  /*1160*/  CS2R R24, SRZ ;  /* 0x0000000000187805 */ /* 0x000fe4000001ff00 */
[----:B------:R-:W-:Y:S01]  /*1170*/  CS2R R26, SRZ ;  /* 0x00000000001a7805 */ /* 0x000fe2000001ff00 */
[----:B------:R-:W-:Y:S01]  /*1180*/  UIADD3 UR28, UP0, UR5, UR28, URZ ;  /* 0x0000001c051c7290 */ /* 0x000fe2000ff1e03f */
[----:B------:R-:W-:-:S02]  /*1190*/  CS2R R28, SRZ ;  /* 0x00000000001c7805 */ /* 0x000fc4000001ff00 */
[----:B------:R-:W-:Y:S01]  /*11a0*/  CS2R R30, SRZ ;  /* 0x00000000001e7805 */ /* 0x000fe2000001ff00 */
[----:B------:R-:W-:Y:S01]  /*11b0*/  IMAD.MOV.U32 R32, RZ, RZ, RZ ;  /* 0x000000ffff207224 */ /* 0x000fe200078e00ff */
[----:B------:R-:W-:Y:S01]  /*11c0*/  ULEA.HI.X.SX32 UR29, UR5, UR29, 0x1, UP0 ;  /* 0x0000001d051d7291 */ /* 0x000fe200080f0e3f */
[----:B------:R-:W-:Y:S11]  /*11d0*/  @P0 BRA `(.L_x_45) ;  /* 0x0000000000280947 */ /* 0x000ff60003800000 */
[----:B-12---:R-:W5:Y:S01]  /*11e0*/  S2R R2, SR_LANEID ;  /* 0x0000000000027919 */ /* 0x006f620000000000 */
[----:B------:R-:W-:Y:S05]  /*11f0*/  WARPSYNC.ALL ;  /* 0x0000000000007948 */ /* 0x000fea0003800000 */
[----:B-----5:R-:W-:-:S05]  /*1200*/  IMAD.SHL.U32 R4, R2, 0x4, RZ ;  /* 0x0000000402047824 */ /* 0x020fca00078e00ff */
[----:B------:R-:W1:Y:S01]  /*1210*/  LDS R5, [R4+UR16] ;  /* 0x0000001004057984 */ /* 0x000e620008000800 */
[----:B------:R-:W-:-:S05]  /*1220*/  IADD3 R2, P3, R4, UR28, RZ ;  /* 0x0000001c04027c10 */ /* 0x000fca000ff7e0ff */
[----:B----4-:R-:W-:-:S05]  /*1230*/  IMAD.X R3, RZ, RZ, UR29, P3 ;  /* 0x0000001dff037e24 */ /* 0x010fca00098e06ff */
[----:B-1----:R1:W2:Y:S01]  /*1240*/  ATOMG.E.EXCH.STRONG.GPU PT, RZ, [R2], R5 ;  /* 0x0000000502ff73a8 */ /* 0x0022a200041ee100 */
[----:B------:R-:W-:-:S04]  /*1250*/  DEPBAR {5,4,3,2,1,0} ;  /* 0x0000003f0000791a */ /* 0x000fc80000000000 */
[----:B------:R1:W-:Y:S01]  /*1260*/  UTMACCTL.IV [UR28] ;  /* 0x000000001c0079b9 */ /* 0x0003e20008000000 */
[----:B------:R-:W-:Y:S01]  /*1270*/  NOP ;  /* 0x0000000000007918 */ /* 0x000fe20000000000 */
.L_x_45:
[----:B------:R-:W-:Y:S05]  /*1280*/  @P0 BRA `(.L_x_46) ;  /* 0x00000000000c0947 */ /* 0x000fea0003800000 */
[----:B------:R0:W-:Y:S01]  /*1290*/  UTMACMDFLUSH ;  /* 0x00000000000079b7 */ /* 0x0001e20000000000 */
[----:B------:R-:W-:Y:S05]  /*12a0*/  @P0 BRA `(.L_x_46) ;  /* 0x0000000000040947 */ /* 0x000fea0003800000 */
[----:B------:R-:W-:-:S04]  /*12b0*/  DEPBAR.LE SB0, 0x0 ;  /* 0x000080000000791a */ /* 0x000fc80000000000 */
.L_x_46:
[----:B------:R-:W-:Y:S05]  /*12c0*/  WARPSYNC.ALL ;  /* 0x0000000000007948 */ /* 0x000fea0003800000 */
[----:B--2---:R-:W-:Y:S01]  /*12d0*/  BAR.SYNC.DEFER_BLOCKING 0x0 ;  /* 0x0000000000007b1d */ /* 0x004fe20000010000 */
[----:B------:R-:W-:Y:S01]  /*12e0*/  USHF.L.U32 UR14, UR30, 0x6, URZ ;  /* 0x000000061e0e7899 */ /* 0x000fe2000800063f */
[----:B------:R-:W-:Y:S01]  /*12f0*/  IMAD.MOV.U32 R33, RZ, RZ, RZ ;  /* 0x000000ffff217224 */ /* 0x000fe200078e00ff */
[----:B------:R-:W-:Y:S02]  /*1300*/  CS2R R34, SRZ ;  /* 0x0000000000227805 */ /* 0x000fe4000001ff00 */
[----:B------:R-:W-:-:S02]  /*1310*/  CS2R R36, SRZ ;  /* 0x0000000000247805 */ /* 0x000fc4000001ff00 */
[----:B------:R-:W-:Y:S01]  /*1320*/  CS2R R38, SRZ ;  /* 0x0000000000267805 */ /* 0x000fe2000001ff00 */
[----:B------:R-:W-:Y:S01]  /*1330*/  VOTEU.ALL UP0, P2 ;  /* 0x00000000003f7886 */ /* 0x000fe20001000000 */
[----:B------:R-:W-:Y:S01]  /*1340*/  UMOV UR6, 0x1 ;  /* 0x0000000100067882 */ /* 0x000fe20000000000 */
[----:B------:R-:W-:Y:S01]  /*1350*/  VOTEU.ALL UP1, P2 ;  /* 0x00000000003f7886 */ /* 0x000fe20001020000 */
[----:B------:R-:W-:Y:S01]  /*1360*/  VOTEU.ALL UP2, P2 ;  /* 0x00000000003f7886 */ /* 0x000fe20001040000 */
[----:B------:R-:W-:Y:S01]  /*1370*/  CS2R R40, SRZ ;  /* 0x0000000000287805 */ /* 0x000fe2000001ff00 */
[----:B------:R-:W-:-:S04]  /*1380*/  @!UP0 UIADD3 UR8, -UR6, 0x100000, URZ ;  /* 0x0010000006088890 */ /* 0x000fc8000fffe13f */
[----:B------:R-:W-:Y:S02]  /*1390*/  @!UP0 USHF.L.U32 UR9, UR8, 0xb, URZ ;  /* 0x0000000b08098899 */ /* 0x000fe4000800063f */
[----:B------:R-:W-:Y:S01]  /*13a0*/  @!UP0 USHF.L.U32 UR8, UR8, 0x1, URZ ;  /* 0x0000000108088899 */ /* 0x000fe2000800063f */
        /* <DEDUP_REMOVED lines=9> */
[----:B------:R-:W-:Y:S01]  /*1440*/  VOTEU.ALL UP0, P2 ;  /* 0x00000000003f7886 */ /* 0x000fe20001000000 */
[----:B------:R-:W-:Y:S02]  /*1450*/  CS2R R48, SRZ ;  /* 0x0000000000307805 */ /* 0x000fe4000001ff00 */
[----:B------:R-:W-:Y:S02]  /*1460*/  CS2R R50, SRZ ;  /* 0x0000000000327805 */ /* 0x000fe4000001ff00 */
[----:B------:R-:W-:Y:S02]  /*1470*/  CS2R R52, SRZ ;  /* 0x0000000000347805 */ /* 0x000fe4000001ff00 */
[----:B------:R-:W-:Y:S01]  /*1480*/  CS2R R54, SRZ ;  /* 0x0000000000367805 */ /* 0x000fe2000001ff00 */
[----:B------:R-:W2:Y:S02]  /*1490*/  FENCE.VIEW.ASYNC.S ;  /* 0x00000000000073c6 */ /* 0x000ea40000000000 */
[----:B--2---:R-:W2:Y:S02]  /*14a0*/  @!UP0 SYNCS.EXCH.64 URZ, [UR16+0xc000], UR8 ;  /* 0x00c00008103f85b2 */ /* 0x004ea40008000100 */
[----:B--2---:R-:W-:Y:S06]  /*14b0*/  BAR.SYNC.DEFER_BLOCKING 0x0 ;  /* 0x0000000000007b1d */ /* 0x004fec0000010000 */
[----:B------:R2:W4:Y:S02]  /*14c0*/  @!UP1 SYNCS.EXCH.64 URZ, [UR16+0xc008], UR10 ;  /* 0x00c0080a103f95b2 */ /* 0x0005240008000100 */
[----:B----4-:R-:W-:Y:S01]  /*14d0*/  BAR.SYNC.DEFER_BLOCKING 0x0 ;  /* 0x0000000000007b1d */ /* 0x010fe20000010000 */
[----:B--2---:R-:W-:-:S05]  /*14e0*/  USHF.L.U32 UR11, UR31, 0x6, URZ ;  /* 0x000000061f0b7899 */ /* 0x004fca000800063f */
[----:B------:R2:W4:Y:S01]  /*14f0*/  @!UP2 SYNCS.EXCH.64 URZ, [UR16+0xc010], UR6 ;  /* 0x00c01006103fa5b2 */ /* 0x0005220008000100 */
[----:B------:R-:W-:Y:S06]  /*1500*/  @!P1 BRA `(.L_x_47) ;  /* 0x0000000400449947 */ /* 0x000fec0003800000 */
[----:B------:R-:W-:Y:S02]  /*1510*/  CS2R R24, SRZ ;  /* 0x0000000000187805 */ /* 0x000fe4000001ff00 */
[----:B------:R-:W-:Y:S02]  /*1520*/  CS2R R26, SRZ ;  /* 0x00000000001a7805 */ /* 0x000fe4000001ff00 */
[----:B------:R-:W-:Y:S02]  /*1530*/  CS2R R28, SRZ ;  /* 0x00000000001c7805 */ /* 0x000fe4000001ff00 */
[----:B------:R-:W-:Y:S02]  /*1540*/  CS2R R30, SRZ ;  /* 0x00000000001e7805 */ /* 0x000fe4000001ff00 */
[----:B------:R-:W-:Y:S02]  /*1550*/  CS2R R32, SRZ ;  /* 0x0000000000207805 */ /* 0x000fe4000001ff00 */
[----:B------:R-:W-:-:S02]  /*1560*/  CS2R R34, SRZ ;  /* 0x0000000000227805 */ /* 0x000fc4000001ff00 */
        /* <DEDUP_REMOVED lines=9> */
[----:B------:R-:W-:Y:S01]  /*1600*/  CS2R R54, SRZ ;  /* 0x0000000000367805 */ /* 0x000fe2000001ff00 */
[----:B------:R-:W-:Y:S01]  /*1610*/  UMOV UR5, URZ ;  /* 0x0000003f00057c82 */ /* 0x000fe20008000000 */
[----:B------:R-:W-:-:S05]  /*1620*/  UMOV UR10, URZ ;  /* 0x0000003f000a7c82 */ /* 0x000fca0008000000 */
.L_x_49:
[----:B----4-:R-:W-:Y:S01]  /*1630*/  BAR.SYNC.DEFER_BLOCKING 0x0 ;  /* 0x0000000000007b1d */ /* 0x010fe20000010000 */
[----:B------:R-:W-:Y:S01]  /*1640*/  ULEA UR17, UR5, UR16, 0x3 ;  /* 0x0000001005117291 */ /* 0x000fe2000f8e183f */
[----:B-1----:R-:W-:Y:S01]  /*1650*/  @!P2 IMAD.MOV.U32 R2, RZ, RZ, 0x4000 ;  /* 0x00004000ff02a424 */ /* 0x002fe200078e00ff */
[----:B------:R-:W-:Y:S01]  /*1660*/  ELECT P0, URZ, PT ;  /* 0x00000000003f782f */ /* 0x000fe20003800000 */
[----:B------:R-:W-:-:S03]  /*1670*/  ULEA UR8, UR5, UR16, 0xd ;  /* 0x0000001005087291 */ /* 0x000fc6000f8e683f */
[----:B------:R-:W-:Y:S02]  /*1680*/  ISETP.LT.U32.AND P0, PT, R6, 0x20, P0 ;  /* 0x000000200600780c */ /* 0x000fe40000701070 */
[----:B------:R-:W-:Y:S01]  /*1690*/  ELECT P1, URZ, PT ;  /* 0x00000000003f782f */ /* 0x000fe20003820000 */
[----:B------:R-:W-:-:S03]  /*16a0*/  UIADD3 UR12, UR8, 0x6000, URZ ;  /* 0x00006000080c7890 */ /* 0x000fc6000fffe03f */
[----:B------:R-:W-:Y:S01]  /*16b0*/  ISETP.LT.U32.AND P1, PT, R6, 0x20, P1 ;  /* 0x000000200600780c */ /* 0x000fe20000f21070 */
[----:B------:R-:W-:-:S06]  /*16c0*/  UMOV UR15, UR10 ;  /* 0x0000000a000f7c82 */ /* 0x000fcc0008000000 */
[----:B------:R-:W-:Y:S01]  /*16d0*/  VOTEU.ANY UP0, P0 ;  /* 0x00000000003f7886 */ /* 0x000fe20000000100 */
[----:B------:R-:W-:Y:S01]  /*16e0*/  VOTEU.ANY UP2, P0 ;  /* 0x00000000003f7886 */ /* 0x000fe20000040100 */
[----:B------:R1:W-:Y:S01]  /*16f0*/  @!P2 SYNCS.ARRIVE.TRANS64 RZ, [UR17+0xc000], R2 ;  /* 0x00c00002ffffa9a7 */ /* 0x0003e20008000011 */
[----:B------:R4:W-:Y:S06]  /*1700*/  MEMBAR.ALL.CTA ;  /* 0x0000000000007992 */ /* 0x0009ec0000008000 */
[----:B----4-:R-:W4:Y:S01]  /*1710*/  FENCE.VIEW.ASYNC.S ;  /* 0x00000000000073c6 */ /* 0x010f220000000000 */
[----:B------:R-:W-:Y:S01]  /*1720*/  @UP0 UIADD3 UR9, UR17, 0xc000, URZ ;  /* 0x0000c00011090890 */ /* 0x000fe2000fffe03f */
[----:B--2---:R-:W-:Y:S01]  /*1730*/  @UP0 UMOV UR6, UR24 ;  /* 0x0000001800060c82 */ /* 0x004fe20008000000 */
[----:B------:R-:W-:Y:S01]  /*1740*/  @UP0 UMOV UR7, UR25 ;  /* 0x0000001900070c82 */ /* 0x000fe20008000000 */
[----:B----4-:R-:W-:Y:S01]  /*1750*/  VOTEU.ANY UP1, P1 ;  /* 0x00000000003f7886 */ /* 0x010fe20000820100 */
[----:B------:R-:W-:Y:S01]  /*1760*/  VOTEU.ANY UP3, P1 ;  /* 0x00000000003f7886 */ /* 0x000fe20000860100 */
[----:B-1----:R-:W-:-:S03]  /*1770*/  IMAD.U32 R2, RZ, RZ, UR4 ;  /* 0x00000004ff027e24 */ /* 0x002fc6000f8e00ff */
[----:B------:R-:W-:Y:S01]  /*1780*/  @UP1 UIADD3 UR13, UR17, 0xc000, URZ ;  /* 0x0000c000110d1890 */ /* 0x000fe2000fffe03f */
[----:B------:R-:W-:Y:S01]  /*1790*/  @UP1 UMOV UR18, UR26 ;  /* 0x0000001a00121c82 */ /* 0x000fe20008000000 */
[----:B------:R-:W-:Y:S01]  /*17a0*/  @UP1 UMOV UR19, UR27 ;  /* 0x0000001b00131c82 */ /* 0x000fe20008000000 */
[----:B------:R-:W-:Y:S01]  /*17b0*/  SHF.L.U32 R2, R2, 0x1f, RZ ;  /* 0x0000001f02027819 */ /* 0x000fe200000006ff */
[----:B------:R-:W-:Y:S06]  /*17c0*/  BAR.SYNC.DEFER_BLOCKING 0x0 ;  /* 0x0000000000007b1d */ /* 0x000fec0000010000 */
[----:B------:R1:W-:Y:S02]  /*17d0*/  @UP2 UTMALDG.2D [UR8], [UR6] ;  /* 0x00000008060025b4 */ /* 0x0003e40008008000 */
[----:B------:R-:W-:Y:S06]  /*17e0*/  BAR.SYNC.DEFER_BLOCKING 0x0 ;  /* 0x0000000000007b1d */ /* 0x000fec0000010000 */
[----:B------:R1:W-:Y:S02]  /*17f0*/  @UP3 UTMALDG.2D [UR12], [UR18] ;  /* 0x0000000c120035b4 */ /* 0x0003e40008008000 */
[----:B------:R-:W-:Y:S06]  /*1800*/  BAR.SYNC.DEFER_BLOCKING 0x0 ;  /* 0x0000000000007b1d */ /* 0x000fec0000010000 */
[----:B------:R-:W2:Y:S02]  /*1810*/  SYNCS.PHASECHK.TRANS64.TRYWAIT P0, [UR17+0xc000], R2 ;  /* 0x00c00002ff0075a7 */ /* 0x000ea40008000151 */
[----:B-12---:R-:W-:Y:S05]  /*1820*/  @!P0 BRA `(.L_x_48) ;  /* 0x0000000400648947 */ /* 0x006fea0003800000 */
.L_x_50:
[----:B------:R-:W-:Y:S01]  /*1830*/  USHF.R.U32.HI UR20, URZ, 0x4, UR8 ;  /* 0x000000043f147899 */ /* 0x000fe20008011608 */
[----:B------:R-:W-:Y:S02]  /*1840*/  WARPGROUP.DEPBAR.LE gsb0, 0x0 ;  /* 0x00008000000079c5 */ /* 0x000fe40000010000 */
[----:B------:R-:W-:Y:S01]  /*1850*/  USHF.R.U32.HI UR22, URZ, 0x4, UR12 ;  /* 0x000000043f167899 */ /* 0x000fe2000801160c */
[----:B------:R-:W-:Y:S01]  /*1860*/  WARPGROUP.ARRIVE ;  /* 0x00000000000079c5 */ /* 0x000fe20000000000 */
[----:B------:R-:W-:Y:S01]  /*1870*/  USGXT.U32 UR20, UR20, 0xe ;  /* 0x0000000e1414789a */ /* 0x000fe20008000000 */
[----:B------:R-:W1:Y:S01]  /*1880*/  LDC R2, c[0x0][0x230] ;  /* 0x00008c00ff027b82 */ /* 0x000e620000000800 */
[----:B------:R-:W-:Y:S01]  /*1890*/  USGXT.U32 UR22, UR22, 0xe ;  /* 0x0000000e1616789a */ /* 0x000fe20008000000 */
[----:B------:R-:W-:Y:S01]  /*18a0*/  UMOV UR21, 0x40000040 ;  /* 0x4000004000157882 */ /* 0x000fe20000000000 */
[----:B------:R-:W-:Y:S01]  /*18b0*/  UMOV UR23, 0x40000040 ;  /* 0x4000004000177882 */ /* 0x000fe20000000000 */
[----:B------:R-:W-:Y:S01]  /*18c0*/  UMOV UR6, URZ ;  /* 0x0000003f00067c82 */ /* 0x000fe20008000000 */
[----:B------:R-:W-:Y:S01]  /*18d0*/  UMOV UR7, URZ ;  /* 0x0000003f00077c82 */ /* 0x000fe20008000000 */
[----:B------:R-:W-:-:S02]  /*18e0*/  UIADD3 UR10, UR10, 0x40, URZ ;  /* 0x000000400a0a7890 */ /* 0x000fc4000fffe03f */
[----:B------:R-:W-:Y:S02]  /*18f0*/  UIADD3 UR5, UR5, 0x1, URZ ;  /* 0x0000000105057890 */ /* 0x000fe4000fffe03f */
[----:B------:R-:W-:Y:S01]  /*1900*/  HGMMA.64x64x16.F32.BF16 R24, gdesc[UR20].tnspB, R24 ;  /* 0x40e00000141879f0 */ /* 0x000fe20008701818 */
[----:B------:R-:W-:Y:S02]  /*1910*/  UIADD3 UR20, UP0, UR20, 0x2, URZ ;  /* 0x0000000214147890 */ /* 0x000fe4000ff1e03f */
[----:B------:R-:W-:Y:S02]  /*1920*/  UIADD3 UR22, UP1, UR22, 0x80, URZ ;  /* 0x0000008016167890 */ /* 0x000fe4000ff3e03f */
[----:B------:R-:W-:Y:S02]  /*1930*/  UIADD3.X UR21, UR6, 0x40000040, URZ, UP0, !UPT ;  /* 0x4000004006157890 */ /* 0x000fe400087fe43f */
[----:B------:R-:W-:Y:S02]  /*1940*/  UIADD3.X UR23, UR7, 0x40000040, URZ, UP1, !UPT ;  /* 0x4000004007177890 */ /* 0x000fe40008ffe43f */
[----:B------:R-:W-:-:S02]  /*1950*/  UIADD3.64 UR32, UR20, 0x2, URZ ;  /* 0x0000000214207897 */ /* 0x000fc4000fffe03f */
[----:B------:R-:W-:Y:S02]  /*1960*/  UIADD3.64 UR34, UR22, 0x80, URZ ;  /* 0x0000008016227897 */ /* 0x000fe4000fffe03f */
[----:B------:R-:W-:Y:S01]  /*1970*/  UISETP.NE.U32.AND UP0, UPT, UR5, 0x3, UPT ;  /* 0x000000030500788c */ /* 0x000fe2000bf05070 */
[----:B-1----:R-:W-:-:S03]  /*1980*/  ISETP.LE.AND P0, PT, R2, UR10, PT ;  /* 0x0000000a02007c0c */ /* 0x002fc6000bf03270 */
[----:B------:R-:W-:Y:S02]  /*1990*/  USEL UR6, URZ, 0x1, UP0 ;  /* 0x000000013f067887 */ /* 0x000fe40008000000 */
[----:B------:R-:W-:Y:S02]  /*19a0*/  USEL UR5, UR5, URZ, UP0 ;  /* 0x0000003f05057287 */ /* 0x000fe40008000000 */
[----:B------:R-:W-:Y:S01]  /*19b0*/  ULOP3.LUT UR4, UR4, UR6, URZ, 0x3c, !UPT ;  /* 0x0000000604047292 */ /* 0x000fe2000f8e3c3f */
[----:B------:R-:W-:Y:S01]  /*19c0*/  HGMMA.64x64x16.F32.BF16 R24, gdesc[UR20].tnspB, R24 ;  /* 0x40e00000141879f0 */ /* 0x000fe20008701818 */
[----:B------:R-:W-:Y:S02]  /*19d0*/  UIADD3.64 UR20, UR20, 0x4, URZ ;  /* 0x0000000414147897 */ /* 0x000fe4000fffe03f */
[----:B------:R-:W-:Y:S01]  /*19e0*/  UIADD3.64 UR22, UR22, 0x100, URZ ;  /* 0x0000010016167897 */ /* 0x000fe2000fffe03f */
[----:B------:R-:W-:Y:S08]  /*19f0*/  HGMMA.64x64x16.F32.BF16 R24, gdesc[UR32].tnspB, R24 ;  /* 0x40e00000201879f0 */ /* 0x000ff00008701818 */
[----:B------:R-:W-:Y:S01]  /*1a00*/  HGMMA.64x64x16.F32.BF16 R24, gdesc[UR20].tnspB, R24, gsb0 ;  /* 0x40e00000141879f0 */ /* 0x000fe20008001818 */
[----:B------:R-:W-:Y:S05]  /*1a10*/  @!P0 BRA `(.L_x_49) ;  /* 0xfffffffc00048947 */ /* 0x000fea000383ffff */
.L_x_47:
[----:B------:R-:W-:Y:S02]  /*1a20*/  WARPGROUP.DEPBAR.LE gsb0, 0x0 ;  /* 0x00008000000079c5 */ /* 0x000fe40000010000 */
[----:B----4-:R-:W-:Y:S01]  /*1a30*/  BAR.SYNC.DEFER_BLOCKING 0x0 ;  /* 0x0000000000007b1d */ /* 0x010fe20000010000 */
[C---:B-1----:R-:W-:Y:S01]  /*1a40*/  IMAD.SHL.U32 R2, R0.reuse, 0x80, RZ ;  /* 0x0000008000027824 */ /* 0x042fe200078e00ff */
[----:B------:R-:W-:Y:S01]  /*1a50*/  F2FP.BF16.F32.PACK_AB R24, R25, R24 ;  /* 0x000000181918723e */ /* 0x000fe200000010ff */
[----:B------:R-:W-:Y:S01]  /*1a60*/  IMAD.SHL.U32 R3, R0, 0x40, RZ ;  /* 0x0000004000037824 */ /* 0x000fe200078e00ff */
[----:B------:R-:W-:Y:S02]  /*1a70*/  F2FP.BF16.F32.PACK_AB R25, R27, R26 ;  /* 0x0000001a1b19723e */ /* 0x000fe400000010ff */
[----:B------:R-:W-:Y:S02]  /*1a80*/  ELECT P0, URZ, PT ;  /* 0x00000000003f782f */ /* 0x000fe40003800000 */
[----:B------:R-:W-:Y:S01]  /*1a90*/  LOP3.LUT R2, R2, 0x780, RZ, 0xc0, !PT ;  /* 0x0000078002027812 */ /* 0x000fe200078ec0ff */
[----:B------:R-:W-:Y:S01]  /*1aa0*/  UMOV UR17, UR14 ;  /* 0x0000000e00117c82 */ /* 0x000fe20008000000 */
[----:B------:R-:W-:Y:S01]  /*1ab0*/  F2FP.BF16.F32.PACK_AB R32, R33, R32 ;  /* 0x000000202120723e */ /* 0x000fe200000010ff */
[----:B------:R-:W-:Y:S01]  /*1ac0*/  UMOV UR18, UR11 ;  /* 0x0000000b00127c82 */ /* 0x000fe20008000000 */
[----:B-----5:R-:W-:Y:S01]  /*1ad0*/  LOP3.LUT R4, R2, 0x1800, R3, 0xf8, !PT ;  /* 0x0000180002047812 */ /* 0x020fe200078ef803 */
[----:B------:R-:W-:Y:S01]  /*1ae0*/  IMAD.SHL.U32 R2, R0, 0x10, RZ ;  /* 0x0000001000027824 */ /* 0x000fe200078e00ff */
[----:B------:R-:W-:-:S02]  /*1af0*/  F2FP.BF16.F32.PACK_AB R26, R29, R28 ;  /* 0x0000001c1d1a723e */ /* 0x000fc400000010ff */
[----:B------:R-:W-:Y:S02]  /*1b00*/  F2FP.BF16.F32.PACK_AB R27, R31, R30 ;  /* 0x0000001e1f1b723e */ /* 0x000fe400000010ff */
[----:B------:R-:W-:Y:S02]  /*1b10*/  LOP3.LUT R3, R2, 0x70, RZ, 0xc0, !PT ;  /* 0x0000007002037812 */ /* 0x000fe400078ec0ff */
[----:B------:R-:W-:Y:S02]  /*1b20*/  F2FP.BF16.F32.PACK_AB R33, R35, R34 ;  /* 0x000000222321723e */ /* 0x000fe400000010ff */
[----:B------:R-:W-:Y:S02]  /*1b30*/  LOP3.LUT R3, R3, 0x10, R0, 0x78, !PT ;  /* 0x0000001003037812 */ /* 0x000fe400078e7800 */
[----:B------:R-:W-:Y:S01]  /*1b40*/  F2FP.BF16.F32.PACK_AB R40, R41, R40 ;  /* 0x000000282928723e */ /* 0x000fe200000010ff */
[----:B------:R-:W1:Y:S02]  /*1b50*/  @!P2 SYNCS.CCTL.IV [UR16+0xc000] ;  /* 0x00c00000ff00a9b1 */ /* 0x000e640008000010 */
[----:B-1----:R-:W-:Y:S01]  /*1b60*/  BAR.SYNC.DEFER_BLOCKING 0x0 ;  /* 0x0000000000007b1d */ /* 0x002fe20000010000 */
[----:B------:R-:W-:-:S02]  /*1b70*/  LOP3.LUT R3, R4, R3, RZ, 0xfc, !PT ;  /* 0x0000000304037212 */ /* 0x000fc400078efcff */
[----:B------:R-:W-:Y:S02]  /*1b80*/  F2FP.BF16.F32.PACK_AB R34, R37, R36 ;  /* 0x000000242522723e */ /* 0x000fe400000010ff */
[C---:B------:R-:W-:Y:S01]  /*1b90*/  LOP3.LUT R2, R3.reuse, 0x20, RZ, 0x3c, !PT ;  /* 0x0000002003027812 */ /* 0x040fe200078e3cff */
[C---:B------:R-:W-:Y:S01]  /*1ba0*/  VIADD R0, R3.reuse, UR16 ;  /* 0x0000001003007c36 */ /* 0x040fe20008000000 */
[C---:B------:R-:W-:Y:S02]  /*1bb0*/  LOP3.LUT R4, R3.reuse, 0x40, RZ, 0x3c, !PT ;  /* 0x0000004003047812 */ /* 0x040fe400078e3cff */
[----:B------:R-:W-:Y:S01]  /*1bc0*/  LOP3.LUT R3, R3, 0x60, RZ, 0x3c, !PT ;  /* 0x0000006003037812 */ /* 0x000fe200078e3cff */
[----:B------:R-:W-:Y:S01]  /*1bd0*/  VIADD R2, R2, UR16 ;  /* 0x0000001002027c36 */ /* 0x000fe20008000000 */
[----:B------:R-:W-:Y:S01]  /*1be0*/  F2FP.BF16.F32.PACK_AB R35, R39, R38 ;  /* 0x000000262723723e */ /* 0x000fe200000010ff */
[----:B------:R-:W-:Y:S01]  /*1bf0*/  VIADD R4, R4, UR16 ;  /* 0x0000001004047c36 */ /* 0x000fe20008000000 */
[----:B------:R-:W-:Y:S01]  /*1c00*/  F2FP.BF16.F32.PACK_AB R41, R43, R42 ;  /* 0x0000002a2b29723e */ /* 0x000fe200000010ff */
[----:B------:R-:W-:Y:S01]  /*1c10*/  VIADD R3, R3, UR16 ;  /* 0x0000001003037c36 */ /* 0x000fe20008000000 */
[----:B------:R-:W-:-:S02]  /*1c20*/  F2FP.BF16.F32.PACK_AB R48, R49, R48 ;  /* 0x000000303130723e */ /* 0x000fc400000010ff */
[----:B------:R-:W-:Y:S02]  /*1c30*/  F2FP.BF16.F32.PACK_AB R42, R45, R44 ;  /* 0x0000002c2d2a723e */ /* 0x000fe400000010ff */
[----:B------:R-:W-:Y:S02]  /*1c40*/  F2FP.BF16.F32.PACK_AB R43, R47, R46 ;  /* 0x0000002e2f2b723e */ /* 0x000fe400000010ff */
[----:B------:R-:W-:Y:S02]  /*1c50*/  F2FP.BF16.F32.PACK_AB R49, R51, R50 ;  /* 0x000000323331723e */ /* 0x000fe400000010ff */
[----:B------:R-:W-:Y:S01]  /*1c60*/  F2FP.BF16.F32.PACK_AB R50, R53, R52 ;  /* 0x000000343532723e */ /* 0x000fe200000010ff */
[----:B------:R-:W1:Y:S02]  /*1c70*/  @!P2 SYNCS.CCTL.IV [UR16+0xc008] ;  /* 0x00c00800ff00a9b1 */ /* 0x000e640008000010 */
[----:B-1----:R-:W-:Y:S01]  /*1c80*/  BAR.SYNC.DEFER_BLOCKING 0x0 ;  /* 0x0000000000007b1d */ /* 0x002fe20000010000 */
[----:B------:R-:W-:-:S02]  /*1c90*/  F2FP.BF16.F32.PACK_AB R51, R55, R54 ;  /* 0x000000363733723e */ /* 0x000fc400000010ff */
[----:B------:R-:W-:-:S13]  /*1ca0*/  ISETP.LT.U32.AND P0, PT, R6, 0x20, P0 ;  /* 0x000000200600780c */ /* 0x000fda0000701070 */
[----:B------:R-:W-:Y:S01]  /*1cb0*/  VOTEU.ANY UP0, P0 ;  /* 0x00000000003f7886 */ /* 0x000fe20000000100 */
[----:B------:R-:W-:-:S04]  /*1cc0*/  VOTEU.ANY UP1, P0 ;  /* 0x00000000003f7886 */ /* 0x000fc80000020100 */
[----:B--2---:R-:W-:Y:S01]  /*1cd0*/  @UP0 UMOV UR6, UR28 ;  /* 0x0000001c00060c82 */ /* 0x004fe20008000000 */
[----:B------:R-:W-:Y:S01]  /*1ce0*/  @UP0 UMOV UR7, UR29 ;  /* 0x0000001d00070c82 */ /* 0x000fe20008000000 */
[----:B------:R-:W1:Y:S02]  /*1cf0*/  @!P2 SYNCS.CCTL.IV [UR16+0xc010] ;  /* 0x00c01000ff00a9b1 */ /* 0x000e640008000010 */
[----:B-1----:R-:W-:Y:S04]  /*1d00*/  STSM.16.M88.4 [R0], R24 ;  /* 0x0000001800007844 */ /* 0x002fe80000000200 */
[----:B------:R-:W-:Y:S04]  /*1d10*/  STSM.16.M88.4 [R2], R32 ;  /* 0x0000002002007844 */ /* 0x000fe80000000200 */
[----:B------:R-:W-:Y:S04]  /*1d20*/  STSM.16.M88.4 [R4], R40 ;  /* 0x0000002804007844 */ /* 0x000fe80000000200 */
[----:B------:R-:W-:Y:S01]  /*1d30*/  STSM.16.M88.4 [R3], R48 ;  /* 0x0000003003007844 */ /* 0x000fe20000000200 */
[----:B------:R1:W-:Y:S06]  /*1d40*/  MEMBAR.ALL.CTA ;  /* 0x0000000000007992 */ /* 0x0003ec0000008000 */
[----:B-1----:R-:W1:Y:S02]  /*1d50*/  FENCE.VIEW.ASYNC.S ;  /* 0x00000000000073c6 */ /* 0x002e640000000000 */
[----:B-1----:R-:W-:Y:S06]  /*1d60*/  BAR.SYNC.DEFER_BLOCKING 0x0 ;  /* 0x0000000000007b1d */ /* 0x002fec0000010000 */
[----:B------:R1:W-:Y:S01]  /*1d70*/  @UP1 UTMASTG.2D [UR16], [UR6] ;  /* 0x00000010060013b5 */ /* 0x0003e20008008000 */
[----:B------:R0:W-:Y:S01]  /*1d80*/  UTMACMDFLUSH ;  /* 0x00000000000079b7 */ /* 0x0001e20000000000 */
[----:B------:R-:W-:-:S04]  /*1d90*/  DEPBAR.LE SB0, 0x0 ;  /* 0x000080000000791a */ /* 0x000fc80000000000 */
[----:B------:R-:W-:Y:S06]  /*1da0*/  BAR.SYNC.DEFER_BLOCKING 0x0 ;  /* 0x0000000000007b1d */ /* 0x000fec0000010000 */
[----:B-1----:R-:W-:Y:S05]  /*1db0*/  EXIT ;  /* 0x000000000000794d */ /* 0x002fea0003800000 */
.L_x_48:
[----:B------:R-:W1:Y:S02]  /*1dc0*/  SYNCS.PHASECHK.TRANS64.TRYWAIT P0, [UR17+0xc000], R2 ;  /* 0x00c00002ff0075a7 */ /* 0x000e640008000151 */
[----:B-1----:R-:W-:Y:S05]  /*1dd0*/  @!P0 BRA `(.L_x_48) ;  /* 0xfffffffc00f88947 */ /* 0x002fea000383ffff */
[----:B------:R-:W-:Y:S05]  /*1de0*/  BRA `(.L_x_50) ;  /* 0xfffffff800907947 */ /* 0x000fea000383ffff */
.L_x_51:
[----:B------:R-:W-:-:S00]  /*1df0*/  BRA `(.L_x_51) ;  /* 0xfffffffc00fc7947 */ /* 0x000fc0000383ffff */
[----:B------:R-:W-:-:S00]  /*1e00*/  NOP ;  /* 0x0000000000007918 */ /* 0x000fc00000000000 */
[----:B------:R-:W-:-:S00]  /*1e10*/  NOP ;  /* 0x0000000000007918 */ /* 0x000fc00000000000 */
[----:B------:R-:W-:-:S00]  /*1e20*/  NOP ;  /* 0x0000000000007918 */ /* 0x000fc00000000000 */
[----:B------:R-:W-:-:S00]  /*1e30*/  NOP ;  /* 0x0000000000007918 */ /* 0x000fc00000000000 */
[----:B------:R-:W-:-:S00]  /*1e40*/  NOP ;  /* 0x0000000000007918 */ /* 0x000fc00000000000 */
[----:B------:R-:W-:-:S00]  /*1e50*/  NOP ;  /* 0x0000000000007918 */ /* 0x000fc00000000000 */
[----:B------:R-:W-:-:S00]  /*1e60*/  NOP ;  /* 0x0000000000007918 */ /* 0x000fc00000000000 */
[----:B------:R-:W-:-:S00]  /*1e70*/  NOP ;  /* 0x0000000000007918 */ /* 0x000fc00000000000 */
.L_x_52:


//--------------------- .nv.shared.gluon_wgmma    --------------------------
	.section	.nv.shared.gluon_wgmma,"aw",@nobits
	.sectionflags	@""
	.align	16
	.zero		1024


//--------------------- .nv.shared.reserved.0     --------------------------
	.section	.nv.shared.reserved.0,"aw",@nobits
	.weak		__nv_reservedSMEM_offset_0_alias
	.size		__nv_reservedSMEM_offset_0_alias, 0, 0
	.other		__nv_reservedSMEM_offset_0_alias,@"STO_CUDA_RESERVED_SHARED STV_DEFAULT"
__nv_reservedSMEM_offset_0_alias:
	.zero		0


//--------------------- .nv.constant0.gluon_wgmma --------------------------
	.section	.nv.constant0.gluon_wgmma,"a",@progbits
	.sectionflags	@""
	.align	4
.nv.constant0.gluon_wgmma:
	.zero		608


//--------------------- SYMBOLS --------------------------

	.type		.nv.reservedSmem.offset0,@object
	.size		.nv.reservedSmem.offset0,0x4
